// auto-generated by cutlass_sweep.gemm — config: {"arch": "sm_100", "cluster_m": 2, "cluster_n": 2, "dtype": "bf16", "dtype_b": "bf16", "layout": "nt", "stages": 0, "tile_k": 64, "tile_m": 64, "tile_n": 128}
#include "cutlass/cutlass.h"
#include "cutlass/gemm/collective/collective_builder.hpp"
#include "cutlass/gemm/device/gemm_universal_adapter.h"
#include "cutlass/gemm/kernel/gemm_universal.hpp"
#include "cutlass/epilogue/collective/collective_builder.hpp"

using ElemA = cutlass::bfloat16_t;
using ElemB = cutlass::bfloat16_t;
using ElemCD = cutlass::bfloat16_t;
using Acc  = float;
using TileShape    = cute::Shape<cute::_64, cute::_128, cute::_64>;
using ClusterShape = cute::Shape<cute::_2, cute::_2, cute::_1>;

using CollectiveEpilogue = typename cutlass::epilogue::collective::CollectiveBuilder<
    cutlass::arch::Sm100, cutlass::arch::OpClassTensorOp,
    TileShape, ClusterShape,
    cutlass::epilogue::collective::EpilogueTileAuto,
    Acc, Acc,
    ElemCD, cutlass::layout::RowMajor, 128 / cutlass::sizeof_bits<ElemCD>::value,
    ElemCD, cutlass::layout::RowMajor, 128 / cutlass::sizeof_bits<ElemCD>::value,
    cutlass::epilogue::collective::EpilogueScheduleAuto
  >::CollectiveOp;

using CollectiveMainloop = typename cutlass::gemm::collective::CollectiveBuilder<
    cutlass::arch::Sm100, cutlass::arch::OpClassTensorOp,
    ElemA, cutlass::layout::RowMajor, 128 / cutlass::sizeof_bits<ElemA>::value,
    ElemB, cutlass::layout::ColumnMajor, 128 / cutlass::sizeof_bits<ElemB>::value,
    Acc,
    TileShape, ClusterShape,
    cutlass::gemm::collective::StageCountAutoCarveout<static_cast<int>(sizeof(typename CollectiveEpilogue::SharedStorage))>,
    cutlass::gemm::collective::KernelScheduleAuto
  >::CollectiveOp;

using GemmKernel = cutlass::gemm::kernel::GemmUniversal<
    cute::Shape<int,int,int,int>,
    CollectiveMainloop,
    CollectiveEpilogue
>;
using Gemm = cutlass::gemm::device::GemmUniversalAdapter<GemmKernel>;

// Force the device kernel symbol into the cubin without needing a host main.
auto* _anchor = &cutlass::device_kernel<GemmKernel>;


// ===== COMPILED SASS (sm_100a) =====

	.target	sm_100a

	.elftype	@"ET_EXEC"


//--------------------- .note.nv.tkinfo           --------------------------
	.section	.note.nv.tkinfo,"",@"SHT_NOTE"
	.sectionflags	@"SHF_NOTE_NV_TKINFO"
	.tkinfo
        /*0018*/ 	.word	0x00000002
        /*0030*/ 	.string	""
        /*0030*/ 	.string	"ptxas"
        /*0030*/ 	.string	"Cuda compilation tools, release 13.0, V13.0.88"
        /*0030*/ 	.string	"Build cuda_13.0.r13.0/compiler.36424714_0"
        /*0030*/ 	.string	"-arch sm_100a -m 64 "



//--------------------- .note.nv.cuinfo           --------------------------
	.section	.note.nv.cuinfo,"",@"SHT_NOTE"
	.sectionflags	@"SHF_NOTE_NV_CUINFO"
        /*0018*/ 	.short	0x0002
        /*001a*/ 	.short	0x0064
        /*001c*/ 	.short	0x0082
	.zero		2


//--------------------- .nv.info                  --------------------------
	.section	.nv.info,"",@"SHT_CUDA_INFO"
	.align	4


	//----- nvinfo : EIATTR_REGCOUNT
	.align		4
        /*0000*/ 	.byte	0x04, 0x2f
        /*0002*/ 	.short	(.L_19 - .L_18)
	.align		4
.L_18:
        /*0004*/ 	.word	index@(_ZN7cutlass13device_kernelINS_4gemm6kernel13GemmUniversalIN4cute5tupleIJiiiiEEENS1_10collective13CollectiveMmaINS1_35MainloopSm100TmaUmmaWarpSpecializedILi8ELi2ELi4ENS5_IJNS4_1CILi2EEESB_NSA_ILi1EEEEEEEENS5_IJNSA_ILi64EEENSA_ILi128EEESF_EEENS_10bfloat16_tENS5_IJlSC_lEEESI_SJ_NS4_8TiledMMAINS4_8MMA_AtomIJNS4_20SM100_MMA_F16BF16_SSISI_SI_fLi64ELi128ELNS4_4UMMA5MajorE0ELSO_0ELNSN_7ScaleInE0ELSP_0EEEEEENS4_6LayoutINS5_IJSC_SC_SC_EEENS5_IJNSA_ILi0EEESU_SU_EEEEENS5_IJNS4_10UnderscoreESX_SX_EEEEENS4_23SM90_TMA_LOAD_MULTICASTENS4_14ComposedLayoutINS4_7SwizzleILi3ELi4ELi3EEENS4_18smem_ptr_flag_bitsILi16EEENSS_INS5_IJNSA_ILi8EEESF_EEENS5_IJSF_SC_EEEEEEEvNS4_8identityES10_S1A_vS1B_EENS_8epilogue10collective18CollectiveEpilogueINS1D_23Sm100TmaWarpSpecializedILi4ELi2ELi16ELb1ELb0EEEJSH_NS5_IJNSS_ISF_SC_EENSS_INSA_ILi32EEESC_EEEEESI_SJ_SI_SJ_NS1D_6fusion15FusionCallbacksIS1H_NS1M_17LinearCombinationISI_fSI_fLNS_15FloatRoundStyleE2EEESH_S1L_JEEENS4_5SM1004TMEM4LOAD26SM100_TMEM_LOAD_16dp256b4xENS4_13SM90_TMA_LOADENS11_INS12_ILi2ELi4ELi3EEES15_NSS_INS5_IJS16_S1J_EEENS5_IJS1J_SC_EEEEEEENS4_17SM75_U32x4_LDSM_NENS4_14SM90_TMA_STOREES21_NS4_17SM90_U32x4_STSM_NENS4_39AutoVectorizingCopyWithAssumedAlignmentILi128EEEEEEvvEEEEvNT_6ParamsE)
        /*0008*/ 	.word	0x00000044


	//----- nvinfo : EIATTR_FRAME_SIZE
	.align		4
.L_19:
        /*000c*/ 	.byte	0x04, 0x11
        /*000e*/ 	.short	(.L_21 - .L_20)
	.align		4
.L_20:
        /*0010*/ 	.word	index@($__internal_2_$__cuda_sm10x_tcgen05_guardrail_trap_unallocated_columns_being_dealloced)
        /*0014*/ 	.word	0x00000000


	//----- nvinfo : EIATTR_FRAME_SIZE
	.align		4
.L_21:
        /*0018*/ 	.byte	0x04, 0x11
        /*001a*/ 	.short	(.L_23 - .L_22)
	.align		4
.L_22:
        /*001c*/ 	.word	index@($__internal_1_$__cuda_sm10x_tcgen05_guardrail_trap_phase_invalid_during_alloc)
        /*0020*/ 	.word	0x00000000


	//----- nvinfo : EIATTR_FRAME_SIZE
	.align		4
.L_23:
        /*0024*/ 	.byte	0x04, 0x11
        /*0026*/ 	.short	(.L_25 - .L_24)
	.align		4
.L_24:
        /*0028*/ 	.word	index@($__internal_0_$__cuda_sm10x_tcgen05_guardrail_trap_col_being_dealloced_not_returned_by_alloc)
        /*002c*/ 	.word	0x00000000


	//----- nvinfo : EIATTR_FRAME_SIZE
	.align		4
.L_25:
        /*0030*/ 	.byte	0x04, 0x11
        /*0032*/ 	.short	(.L_27 - .L_26)
	.align		4
.L_26:
        /*0034*/ 	.word	index@(_ZN7cutlass13device_kernelINS_4gemm6kernel13GemmUniversalIN4cute5tupleIJiiiiEEENS1_10collective13CollectiveMmaINS1_35MainloopSm100TmaUmmaWarpSpecializedILi8ELi2ELi4ENS5_IJNS4_1CILi2EEESB_NSA_ILi1EEEEEEEENS5_IJNSA_ILi64EEENSA_ILi128EEESF_EEENS_10bfloat16_tENS5_IJlSC_lEEESI_SJ_NS4_8TiledMMAINS4_8MMA_AtomIJNS4_20SM100_MMA_F16BF16_SSISI_SI_fLi64ELi128ELNS4_4UMMA5MajorE0ELSO_0ELNSN_7ScaleInE0ELSP_0EEEEEENS4_6LayoutINS5_IJSC_SC_SC_EEENS5_IJNSA_ILi0EEESU_SU_EEEEENS5_IJNS4_10UnderscoreESX_SX_EEEEENS4_23SM90_TMA_LOAD_MULTICASTENS4_14ComposedLayoutINS4_7SwizzleILi3ELi4ELi3EEENS4_18smem_ptr_flag_bitsILi16EEENSS_INS5_IJNSA_ILi8EEESF_EEENS5_IJSF_SC_EEEEEEEvNS4_8identityES10_S1A_vS1B_EENS_8epilogue10collective18CollectiveEpilogueINS1D_23Sm100TmaWarpSpecializedILi4ELi2ELi16ELb1ELb0EEEJSH_NS5_IJNSS_ISF_SC_EENSS_INSA_ILi32EEESC_EEEEESI_SJ_SI_SJ_NS1D_6fusion15FusionCallbacksIS1H_NS1M_17LinearCombinationISI_fSI_fLNS_15FloatRoundStyleE2EEESH_S1L_JEEENS4_5SM1004TMEM4LOAD26SM100_TMEM_LOAD_16dp256b4xENS4_13SM90_TMA_LOADENS11_INS12_ILi2ELi4ELi3EEES15_NSS_INS5_IJS16_S1J_EEENS5_IJS1J_SC_EEEEEEENS4_17SM75_U32x4_LDSM_NENS4_14SM90_TMA_STOREES21_NS4_17SM90_U32x4_STSM_NENS4_39AutoVectorizingCopyWithAssumedAlignmentILi128EEEEEEvvEEEEvNT_6ParamsE)
        /*0038*/ 	.word	0x00000000


	//----- nvinfo : EIATTR_MIN_STACK_SIZE
	.align		4
.L_27:
        /*003c*/ 	.byte	0x04, 0x12
        /*003e*/ 	.short	(.L_29 - .L_28)
	.align		4
.L_28:
        /*0040*/ 	.word	index@(_ZN7cutlass13device_kernelINS_4gemm6kernel13GemmUniversalIN4cute5tupleIJiiiiEEENS1_10collective13CollectiveMmaINS1_35MainloopSm100TmaUmmaWarpSpecializedILi8ELi2ELi4ENS5_IJNS4_1CILi2EEESB_NSA_ILi1EEEEEEEENS5_IJNSA_ILi64EEENSA_ILi128EEESF_EEENS_10bfloat16_tENS5_IJlSC_lEEESI_SJ_NS4_8TiledMMAINS4_8MMA_AtomIJNS4_20SM100_MMA_F16BF16_SSISI_SI_fLi64ELi128ELNS4_4UMMA5MajorE0ELSO_0ELNSN_7ScaleInE0ELSP_0EEEEEENS4_6LayoutINS5_IJSC_SC_SC_EEENS5_IJNSA_ILi0EEESU_SU_EEEEENS5_IJNS4_10UnderscoreESX_SX_EEEEENS4_23SM90_TMA_LOAD_MULTICASTENS4_14ComposedLayoutINS4_7SwizzleILi3ELi4ELi3EEENS4_18smem_ptr_flag_bitsILi16EEENSS_INS5_IJNSA_ILi8EEESF_EEENS5_IJSF_SC_EEEEEEEvNS4_8identityES10_S1A_vS1B_EENS_8epilogue10collective18CollectiveEpilogueINS1D_23Sm100TmaWarpSpecializedILi4ELi2ELi16ELb1ELb0EEEJSH_NS5_IJNSS_ISF_SC_EENSS_INSA_ILi32EEESC_EEEEESI_SJ_SI_SJ_NS1D_6fusion15FusionCallbacksIS1H_NS1M_17LinearCombinationISI_fSI_fLNS_15FloatRoundStyleE2EEESH_S1L_JEEENS4_5SM1004TMEM4LOAD26SM100_TMEM_LOAD_16dp256b4xENS4_13SM90_TMA_LOADENS11_INS12_ILi2ELi4ELi3EEES15_NSS_INS5_IJS16_S1J_EEENS5_IJS1J_SC_EEEEEEENS4_17SM75_U32x4_LDSM_NENS4_14SM90_TMA_STOREES21_NS4_17SM90_U32x4_STSM_NENS4_39AutoVectorizingCopyWithAssumedAlignmentILi128EEEEEEvvEEEEvNT_6ParamsE)
        /*0044*/ 	.word	0x00000000
.L_29:


//--------------------- .nv.compat                --------------------------
	.section	.nv.compat,"",@"SHT_CUDA_COMPAT_INFO"
	.align	4
        /*0000*/ 	.byte	0x02, 0x09, 0x01, 0x00, 0x02, 0x02, 0x02, 0x00, 0x02, 0x05, 0x05, 0x00, 0x03, 0x07, 0x01, 0x01
        /*0010*/ 	.byte	0x02, 0x03, 0x01, 0x00, 0x02, 0x06, 0x01, 0x00, 0x04, 0x0b, 0x08, 0x00, 0x09, 0x00, 0x00, 0x00
        /*0020*/ 	.byte	0x00, 0x00, 0x00, 0x00


//--------------------- .nv.info._ZN7cutlass13device_kernelINS_4gemm6kernel13GemmUniversalIN4cute5tupleIJiiiiEEENS1_10collective13CollectiveMmaINS1_35MainloopSm100TmaUmmaWarpSpecializedILi8ELi2ELi4ENS5_IJNS4_1CILi2EEESB_NSA_ILi1EEEEEEEENS5_IJNSA_ILi64EEENSA_ILi128EEESF_EEENS_10bfloat16_tENS5_IJlSC_lEEESI_SJ_NS4_8TiledMMAINS4_8MMA_AtomIJNS4_20SM100_MMA_F16BF16_SSISI_SI_fLi64ELi128ELNS4_4UMMA5MajorE0ELSO_0ELNSN_7ScaleInE0ELSP_0EEEEEENS4_6LayoutINS5_IJSC_SC_SC_EEENS5_IJNSA_ILi0EEESU_SU_EEEEENS5_IJNS4_10UnderscoreESX_SX_EEEEENS4_23SM90_TMA_LOAD_MULTICASTENS4_14ComposedLayoutINS4_7SwizzleILi3ELi4ELi3EEENS4_18smem_ptr_flag_bitsILi16EEENSS_INS5_IJNSA_ILi8EEESF_EEENS5_IJSF_SC_EEEEEEEvNS4_8identityES10_S1A_vS1B_EENS_8epilogue10collective18CollectiveEpilogueINS1D_23Sm100TmaWarpSpecializedILi4ELi2ELi16ELb1ELb0EEEJSH_NS5_IJNSS_ISF_SC_EENSS_INSA_ILi32EEESC_EEEEESI_SJ_SI_SJ_NS1D_6fusion15FusionCallbacksIS1H_NS1M_17LinearCombinationISI_fSI_fLNS_15FloatRoundStyleE2EEESH_S1L_JEEENS4_5SM1004TMEM4LOAD26SM100_TMEM_LOAD_16dp256b4xENS4_13SM90_TMA_LOADENS11_INS12_ILi2ELi4ELi3EEES15_NSS_INS5_IJS16_S1J_EEENS5_IJS1J_SC_EEEEEEENS4_17SM75_U32x4_LDSM_NENS4_14SM90_TMA_STOREES21_NS4_17SM90_U32x4_STSM_NENS4_39AutoVectorizingCopyWithAssumedAlignmentILi128EEEEEEvvEEEEvNT_6ParamsE --------------------------
	.section	.nv.info._ZN7cutlass13device_kernelINS_4gemm6kernel13GemmUniversalIN4cute5tupleIJiiiiEEENS1_10collective13CollectiveMmaINS1_35MainloopSm100TmaUmmaWarpSpecializedILi8ELi2ELi4ENS5_IJNS4_1CILi2EEESB_NSA_ILi1EEEEEEEENS5_IJNSA_ILi64EEENSA_ILi128EEESF_EEENS_10bfloat16_tENS5_IJlSC_lEEESI_SJ_NS4_8TiledMMAINS4_8MMA_AtomIJNS4_20SM100_MMA_F16BF16_SSISI_SI_fLi64ELi128ELNS4_4UMMA5MajorE0ELSO_0ELNSN_7ScaleInE0ELSP_0EEEEEENS4_6LayoutINS5_IJSC_SC_SC_EEENS5_IJNSA_ILi0EEESU_SU_EEEEENS5_IJNS4_10UnderscoreESX_SX_EEEEENS4_23SM90_TMA_LOAD_MULTICASTENS4_14ComposedLayoutINS4_7SwizzleILi3ELi4ELi3EEENS4_18smem_ptr_flag_bitsILi16EEENSS_INS5_IJNSA_ILi8EEESF_EEENS5_IJSF_SC_EEEEEEEvNS4_8identityES10_S1A_vS1B_EENS_8epilogue10collective18CollectiveEpilogueINS1D_23Sm100TmaWarpSpecializedILi4ELi2ELi16ELb1ELb0EEEJSH_NS5_IJNSS_ISF_SC_EENSS_INSA_ILi32EEESC_EEEEESI_SJ_SI_SJ_NS1D_6fusion15FusionCallbacksIS1H_NS1M_17LinearCombinationISI_fSI_fLNS_15FloatRoundStyleE2EEESH_S1L_JEEENS4_5SM1004TMEM4LOAD26SM100_TMEM_LOAD_16dp256b4xENS4_13SM90_TMA_LOADENS11_INS12_ILi2ELi4ELi3EEES15_NSS_INS5_IJS16_S1J_EEENS5_IJS1J_SC_EEEEEEENS4_17SM75_U32x4_LDSM_NENS4_14SM90_TMA_STOREES21_NS4_17SM90_U32x4_STSM_NENS4_39AutoVectorizingCopyWithAssumedAlignmentILi128EEEEEEvvEEEEvNT_6ParamsE,"",@"SHT_CUDA_INFO"
	.sectionflags	@""
	.align	4


	//----- nvinfo : EIATTR_CUDA_API_VERSION
	.align		4
        /*0000*/ 	.byte	0x04, 0x37
        /*0002*/ 	.short	(.L_31 - .L_30)
.L_30:
        /*0004*/ 	.word	0x00000082


	//----- nvinfo : EIATTR_KPARAM_INFO
	.align		4
.L_31:
        /*0008*/ 	.byte	0x04, 0x17
        /*000a*/ 	.short	(.L_33 - .L_32)
.L_32:
        /*000c*/ 	.word	0x00000000
        /*0010*/ 	.short	0x0000
        /*0012*/ 	.short	0x0000
        /*0014*/ 	.byte	0x00, 0xf0, 0x01, 0x20


	//----- nvinfo : EIATTR_AT_ENTRY_FRAGMENTS
	.align		4
.L_33:
        /*0018*/ 	.byte	0x04, 0x4f
        /*001a*/ 	.short	(.L_35 - .L_34)


	//   ....[0]....
.L_34:
        /*001c*/ 	.word	0x00000006


	//----- nvinfo : EIATTR_RESERVED_SMEM_USED
	.align		4
.L_35:
        /*0020*/ 	.byte	0x01, 0x41
	.zero		2


	//----- nvinfo : EIATTR_SPARSE_MMA_MASK
	.align		4
        /*0024*/ 	.byte	0x03, 0x50
        /*0026*/ 	.short	0x0000


	//----- nvinfo : EIATTR_TCGEN05_1CTA_USED
	.align		4
        /*0028*/ 	.byte	0x01, 0x51
	.zero		2


	//----- nvinfo : EIATTR_MAXREG_COUNT
	.align		4
        /*002c*/ 	.byte	0x03, 0x1b
        /*002e*/ 	.short	0x00ff


	//----- nvinfo : EIATTR_NUM_BARRIERS
	.align		4
        /*0030*/ 	.byte	0x02, 0x4c
        /*0032*/ 	.byte	0x07
	.zero		1


	//----- nvinfo : EIATTR_EXTERNS
	.align		4
        /*0034*/ 	.byte	0x04, 0x0f
        /*0036*/ 	.short	(.L_37 - .L_36)


	//   ....[0]....
	.align		4
.L_36:
        /*0038*/ 	.word	index@(__assertfail)


	//----- nvinfo : EIATTR_MERCURY_ISA_VERSION
	.align		4
.L_37:
        /*003c*/ 	.byte	0x03, 0x5f
        /*003e*/ 	.short	0x0101


	//----- nvinfo : EIATTR_INT_WARP_WIDE_INSTR_OFFSETS
	.align		4
        /*0040*/ 	.byte	0x04, 0x31
        /*0042*/ 	.short	(.L_39 - .L_38)


	//   ....[0]....
.L_38:
        /*0044*/ 	.word	0x000041c0


	//   ....[1]....
        /*0048*/ 	.word	0x000041f0


	//   ....[2]....
        /*004c*/ 	.word	0x00004210


	//   ....[3]....
        /*0050*/ 	.word	0x00004d90


	//   ....[4]....
        /*0054*/ 	.word	0x00004e00


	//   ....[5]....
        /*0058*/ 	.word	0x00004ed0


	//   ....[6]....
        /*005c*/ 	.word	0x00004f50


	//   ....[7]....
        /*0060*/ 	.word	0x00005040


	//   ....[8]....
        /*0064*/ 	.word	0x000050c0


	//   ....[9]....
        /*0068*/ 	.word	0x000051a0


	//   ....[10]....
        /*006c*/ 	.word	0x00005250


	//----- nvinfo : EIATTR_COOP_GROUP_MASK_REGIDS
	.align		4
.L_39:
        /*0070*/ 	.byte	0x04, 0x29
        /*0072*/ 	.short	(.L_41 - .L_40)


	//   ....[0]....
.L_40:
        /*0074*/ 	.word	0xffffffff


	//   ....[1]....
        /*0078*/ 	.word	0xffffffff


	//   ....[2]....
        /*007c*/ 	.word	0xffffffff


	//   ....[3]....
        /*0080*/ 	.word	0xffffffff


	//   ....[4]....
        /*0084*/ 	.word	0xffffffff


	//   ....[5]....
        /*0088*/ 	.word	0xffffffff


	//   ....[6]....
        /*008c*/ 	.word	0xffffffff


	//   ....[7]....
        /*0090*/ 	.word	0xffffffff


	//   ....[8]....
        /*0094*/ 	.word	0xffffffff


	//   ....[9]....
        /*0098*/ 	.word	0xffffffff


	//   ....[10]....
        /*009c*/ 	.word	0xffffffff


	//   ....[11]....
        /*00a0*/ 	.word	0xffffffff


	//   ....[12]....
        /*00a4*/ 	.word	0xffffffff


	//   ....[13]....
        /*00a8*/ 	.word	0xffffffff


	//----- nvinfo : EIATTR_COOP_GROUP_INSTR_OFFSETS
	.align		4
.L_41:
        /*00ac*/ 	.byte	0x04, 0x28
        /*00ae*/ 	.short	(.L_43 - .L_42)


	//   ....[0]....
.L_42:
        /*00b0*/ 	.word	0x00000080


	//   ....[1]....
        /*00b4*/ 	.word	0x000004f0


	//   ....[2]....
        /*00b8*/ 	.word	0x00000750


	//   ....[3]....
        /*00bc*/ 	.word	0x000008f0


	//   ....[4]....
        /*00c0*/ 	.word	0x000009f0


	//   ....[5]....
        /*00c4*/ 	.word	0x00000b60


	//   ....[6]....
        /*00c8*/ 	.word	0x00000d00


	//   ....[7]....
        /*00cc*/ 	.word	0x00000eb0


	//   ....[8]....
        /*00d0*/ 	.word	0x00002280


	//   ....[9]....
        /*00d4*/ 	.word	0x000033b0


	//   ....[10]....
        /*00d8*/ 	.word	0x000035c0


	//   ....[11]....
        /*00dc*/ 	.word	0x000035f0


	//   ....[12]....
        /*00e0*/ 	.word	0x000040a0


	//   ....[13]....
        /*00e4*/ 	.word	0x000042d0


	//----- nvinfo : EIATTR_VRC_CTA_INIT_COUNT
	.align		4
.L_43:
        /*00e8*/ 	.byte	0x02, 0x4a
        /*00ea*/ 	.byte	0x80
	.zero		1


	//----- nvinfo : EIATTR_SYSCALL_OFFSETS
	.align		4
        /*00ec*/ 	.byte	0x04, 0x46
        /*00ee*/ 	.short	(.L_45 - .L_44)


	//   ....[0]....
.L_44:
        /*00f0*/ 	.word	0x00005ee0


	//   ....[1]....
        /*00f4*/ 	.word	0x00005fd0


	//   ....[2]....
        /*00f8*/ 	.word	0x00006760


	//   ....[3]....
        /*00fc*/ 	.word	0x00007010


	//   ....[4]....
        /*0100*/ 	.word	0x000078a0


	//   ....[5]....
        /*0104*/ 	.word	0x00008120


	//----- nvinfo : EIATTR_MBARRIER_INSTR_OFFSETS
	.align		4
.L_45:
        /*0108*/ 	.byte	0x04, 0x39
        /*010a*/ 	.short	(.L_47 - .L_46)


	//   ....[0]....
.L_46:
        /*010c*/ 	.word	0x00000630
        /*0110*/ 	.word	0x000000ff
        /*0114*/ 	.word	0x00000000
        /*0118*/ 	.short	0x0100
        /*011a*/ 	.byte	0x04
	.zero		1


	//   ....[1]....
        /*011c*/ 	.word	0x00000640
        /*0120*/ 	.word	0x000000ff
        /*0124*/ 	.word	0x00000040
        /*0128*/ 	.short	0x0100
        /*012a*/ 	.byte	0x04
	.zero		1


	//   ....[2]....
        /*012c*/ 	.word	0x00000650
        /*0130*/ 	.word	0x000000ff
        /*0134*/ 	.word	0x00000008
        /*0138*/ 	.short	0x0100
        /*013a*/ 	.byte	0x04
	.zero		1


	//   ....[3]....
        /*013c*/ 	.word	0x00000660
        /*0140*/ 	.word	0x000000ff
        /*0144*/ 	.word	0x00000048
        /*0148*/ 	.short	0x0100
        /*014a*/ 	.byte	0x04
	.zero		1


	//   ....[4]....
        /*014c*/ 	.word	0x00000670
        /*0150*/ 	.word	0x000000ff
        /*0154*/ 	.word	0x00000010
        /*0158*/ 	.short	0x0100
        /*015a*/ 	.byte	0x04
	.zero		1


	//   ....[5]....
        /*015c*/ 	.word	0x00000680
        /*0160*/ 	.word	0x000000ff
        /*0164*/ 	.word	0x00000050
        /*0168*/ 	.short	0x0100
        /*016a*/ 	.byte	0x04
	.zero		1


	//   ....[6]....
        /*016c*/ 	.word	0x00000690
        /*0170*/ 	.word	0x000000ff
        /*0174*/ 	.word	0x00000018
        /*0178*/ 	.short	0x0100
        /*017a*/ 	.byte	0x04
	.zero		1


	//   ....[7]....
        /*017c*/ 	.word	0x000006a0
        /*0180*/ 	.word	0x000000ff
        /*0184*/ 	.word	0x00000058
        /*0188*/ 	.short	0x0100
        /*018a*/ 	.byte	0x04
	.zero		1


	//   ....[8]....
        /*018c*/ 	.word	0x000006b0
        /*0190*/ 	.word	0x000000ff
        /*0194*/ 	.word	0x00000020
        /*0198*/ 	.short	0x0100
        /*019a*/ 	.byte	0x04
	.zero		1


	//   ....[9]....
        /*019c*/ 	.word	0x000006c0
        /*01a0*/ 	.word	0x000000ff
        /*01a4*/ 	.word	0x00000060
        /*01a8*/ 	.short	0x0100
        /*01aa*/ 	.byte	0x04
	.zero		1


	//   ....[10]....
        /*01ac*/ 	.word	0x000006d0
        /*01b0*/ 	.word	0x000000ff
        /*01b4*/ 	.word	0x00000028
        /*01b8*/ 	.short	0x0100
        /*01ba*/ 	.byte	0x04
	.zero		1


	//   ....[11]....
        /*01bc*/ 	.word	0x000006e0
        /*01c0*/ 	.word	0x000000ff
        /*01c4*/ 	.word	0x00000068
        /*01c8*/ 	.short	0x0100
        /*01ca*/ 	.byte	0x04
	.zero		1


	//   ....[12]....
        /*01cc*/ 	.word	0x000006f0
        /*01d0*/ 	.word	0x000000ff
        /*01d4*/ 	.word	0x00000030
        /*01d8*/ 	.short	0x0100
        /*01da*/ 	.byte	0x04
	.zero		1


	//   ....[13]....
        /*01dc*/ 	.word	0x00000700
        /*01e0*/ 	.word	0x000000ff
        /*01e4*/ 	.word	0x00000070
        /*01e8*/ 	.short	0x0100
        /*01ea*/ 	.byte	0x04
	.zero		1


	//   ....[14]....
        /*01ec*/ 	.word	0x00000710
        /*01f0*/ 	.word	0x000000ff
        /*01f4*/ 	.word	0x00000038
        /*01f8*/ 	.short	0x0100
        /*01fa*/ 	.byte	0x04
	.zero		1


	//   ....[15]....
        /*01fc*/ 	.word	0x00000720
        /*0200*/ 	.word	0x000000ff
        /*0204*/ 	.word	0x00000078
        /*0208*/ 	.short	0x0100
        /*020a*/ 	.byte	0x04
	.zero		1


	//   ....[16]....
        /*020c*/ 	.word	0x00000860
        /*0210*/ 	.word	0x000000ff
        /*0214*/ 	.word	0x00000080
        /*0218*/ 	.short	0x0100
        /*021a*/ 	.byte	0x04
	.zero		1


	//   ....[17]....
        /*021c*/ 	.word	0x00000870
        /*0220*/ 	.word	0x000000ff
        /*0224*/ 	.word	0x000000a0
        /*0228*/ 	.short	0x0100
        /*022a*/ 	.byte	0x04
	.zero		1


	//   ....[18]....
        /*022c*/ 	.word	0x00000880
        /*0230*/ 	.word	0x000000ff
        /*0234*/ 	.word	0x00000088
        /*0238*/ 	.short	0x0100
        /*023a*/ 	.byte	0x04
	.zero		1


	//   ....[19]....
        /*023c*/ 	.word	0x00000890
        /*0240*/ 	.word	0x000000ff
        /*0244*/ 	.word	0x000000a8
        /*0248*/ 	.short	0x0100
        /*024a*/ 	.byte	0x04
	.zero		1


	//   ....[20]....
        /*024c*/ 	.word	0x000008a0
        /*0250*/ 	.word	0x000000ff
        /*0254*/ 	.word	0x00000090
        /*0258*/ 	.short	0x0100
        /*025a*/ 	.byte	0x04
	.zero		1


	//   ....[21]....
        /*025c*/ 	.word	0x000008b0
        /*0260*/ 	.word	0x000000ff
        /*0264*/ 	.word	0x000000b0
        /*0268*/ 	.short	0x0100
        /*026a*/ 	.byte	0x04
	.zero		1


	//   ....[22]....
        /*026c*/ 	.word	0x000008c0
        /*0270*/ 	.word	0x000000ff
        /*0274*/ 	.word	0x00000098
        /*0278*/ 	.short	0x0100
        /*027a*/ 	.byte	0x04
	.zero		1


	//   ....[23]....
        /*027c*/ 	.word	0x000008d0
        /*0280*/ 	.word	0x000000ff
        /*0284*/ 	.word	0x000000b8
        /*0288*/ 	.short	0x0100
        /*028a*/ 	.byte	0x04
	.zero		1


	//   ....[24]....
        /*028c*/ 	.word	0x000009c0
        /*0290*/ 	.word	0x000000ff
        /*0294*/ 	.word	0x000000c0
        /*0298*/ 	.short	0x0100
        /*029a*/ 	.byte	0x06
	.zero		1


	//   ....[25]....
        /*029c*/ 	.word	0x000009d0
        /*02a0*/ 	.word	0x000000ff
        /*02a4*/ 	.word	0x000000c8
        /*02a8*/ 	.short	0x0100
        /*02aa*/ 	.byte	0x06
	.zero		1


	//   ....[26]....
        /*02ac*/ 	.word	0x00000b10
        /*02b0*/ 	.word	0x000000ff
        /*02b4*/ 	.word	0x000000d0
        /*02b8*/ 	.short	0x0100
        /*02ba*/ 	.byte	0x06
	.zero		1


	//   ....[27]....
        /*02bc*/ 	.word	0x00000b20
        /*02c0*/ 	.word	0x000000ff
        /*02c4*/ 	.word	0x000000e0
        /*02c8*/ 	.short	0x0100
        /*02ca*/ 	.byte	0x06
	.zero		1


	//   ....[28]....
        /*02cc*/ 	.word	0x00000b30
        /*02d0*/ 	.word	0x000000ff
        /*02d4*/ 	.word	0x000000d8
        /*02d8*/ 	.short	0x0100
        /*02da*/ 	.byte	0x06
	.zero		1


	//   ....[29]....
        /*02dc*/ 	.word	0x00000b40
        /*02e0*/ 	.word	0x000000ff
        /*02e4*/ 	.word	0x000000e8
        /*02e8*/ 	.short	0x0100
        /*02ea*/ 	.byte	0x06
	.zero		1


	//   ....[30]....
        /*02ec*/ 	.word	0x00000c70
        /*02f0*/ 	.word	0x000000ff
        /*02f4*/ 	.word	0x000000f0
        /*02f8*/ 	.short	0x0100
        /*02fa*/ 	.byte	0x04
	.zero		1


	//   ....[31]....
        /*02fc*/ 	.word	0x00000c80
        /*0300*/ 	.word	0x000000ff
        /*0304*/ 	.word	0x00000110
        /*0308*/ 	.short	0x0100
        /*030a*/ 	.byte	0x04
	.zero		1


	//   ....[32]....
        /*030c*/ 	.word	0x00000c90
        /*0310*/ 	.word	0x000000ff
        /*0314*/ 	.word	0x000000f8
        /*0318*/ 	.short	0x0100
        /*031a*/ 	.byte	0x04
	.zero		1


	//   ....[33]....
        /*031c*/ 	.word	0x00000ca0
        /*0320*/ 	.word	0x000000ff
        /*0324*/ 	.word	0x00000118
        /*0328*/ 	.short	0x0100
        /*032a*/ 	.byte	0x04
	.zero		1


	//   ....[34]....
        /*032c*/ 	.word	0x00000cb0
        /*0330*/ 	.word	0x000000ff
        /*0334*/ 	.word	0x00000100
        /*0338*/ 	.short	0x0100
        /*033a*/ 	.byte	0x04
	.zero		1


	//   ....[35]....
        /*033c*/ 	.word	0x00000cc0
        /*0340*/ 	.word	0x000000ff
        /*0344*/ 	.word	0x00000120
        /*0348*/ 	.short	0x0100
        /*034a*/ 	.byte	0x04
	.zero		1


	//   ....[36]....
        /*034c*/ 	.word	0x00000cd0
        /*0350*/ 	.word	0x000000ff
        /*0354*/ 	.word	0x00000108
        /*0358*/ 	.short	0x0100
        /*035a*/ 	.byte	0x04
	.zero		1


	//   ....[37]....
        /*035c*/ 	.word	0x00000ce0
        /*0360*/ 	.word	0x000000ff
        /*0364*/ 	.word	0x00000128
        /*0368*/ 	.short	0x0100
        /*036a*/ 	.byte	0x04
	.zero		1


	//   ....[38]....
        /*036c*/ 	.word	0x00000dd0
        /*0370*/ 	.word	0x000000ff
        /*0374*/ 	.word	0x00000130
        /*0378*/ 	.short	0x0100
        /*037a*/ 	.byte	0x04
	.zero		1


	//   ....[39]....
        /*037c*/ 	.word	0x00000de0
        /*0380*/ 	.word	0x000000ff
        /*0384*/ 	.word	0x00000140
        /*0388*/ 	.short	0x0100
        /*038a*/ 	.byte	0x04
	.zero		1


	//   ....[40]....
        /*038c*/ 	.word	0x00000df0
        /*0390*/ 	.word	0x000000ff
        /*0394*/ 	.word	0x00000138
        /*0398*/ 	.short	0x0100
        /*039a*/ 	.byte	0x04
	.zero		1


	//   ....[41]....
        /*039c*/ 	.word	0x00000e00
        /*03a0*/ 	.word	0x000000ff
        /*03a4*/ 	.word	0x00000148
        /*03a8*/ 	.short	0x0100
        /*03aa*/ 	.byte	0x04
	.zero		1


	//   ....[42]....
        /*03ac*/ 	.word	0x00001af0
        /*03b0*/ 	.word	0x00000000
        /*03b4*/ 	.word	0x00000140
        /*03b8*/ 	.short	0x010a
        /*03ba*/ 	.byte	0xff
	.zero		1


	//   ....[43]....
        /*03bc*/ 	.word	0x00001b20
        /*03c0*/ 	.word	0x00000000
        /*03c4*/ 	.word	0x00000130
        /*03c8*/ 	.short	0x0101
        /*03ca*/ 	.byte	0xff
	.zero		1


	//   ....[44]....
        /*03cc*/ 	.word	0x00001bd0
        /*03d0*/ 	.word	0x000000ff
        /*03d4*/ 	.word	0x00000040
        /*03d8*/ 	.short	0x010a
        /*03da*/ 	.byte	0x04
	.zero		1


	//   ....[45]....
        /*03dc*/ 	.word	0x00001c60
        /*03e0*/ 	.word	0x000000ff
        /*03e4*/ 	.word	0x00000040
        /*03e8*/ 	.short	0x010a
        /*03ea*/ 	.byte	0x21
	.zero		1


	//   ....[46]....
        /*03ec*/ 	.word	0x00001df0
        /*03f0*/ 	.word	0x000000ff
        /*03f4*/ 	.word	0x00000040
        /*03f8*/ 	.short	0x010a
        /*03fa*/ 	.byte	0x05
	.zero		1


	//   ....[47]....
        /*03fc*/ 	.word	0x00001f40
        /*0400*/ 	.word	0x000000ff
        /*0404*/ 	.word	0x000000c8
        /*0408*/ 	.short	0x0101
        /*040a*/ 	.byte	0x15
	.zero		1


	//   ....[48]....
        /*040c*/ 	.word	0x00001f60
        /*0410*/ 	.word	0x000000ff
        /*0414*/ 	.word	0x00000040
        /*0418*/ 	.short	0x010a
        /*041a*/ 	.byte	0x04
	.zero		1


	//   ....[49]....
        /*041c*/ 	.word	0x00001fe0
        /*0420*/ 	.word	0x000000ff
        /*0424*/ 	.word	0x00000040
        /*0428*/ 	.short	0x010a
        /*042a*/ 	.byte	0x11
	.zero		1


	//   ....[50]....
        /*042c*/ 	.word	0x00002170
        /*0430*/ 	.word	0x000000ff
        /*0434*/ 	.word	0x00000040
        /*0438*/ 	.short	0x010a
        /*043a*/ 	.byte	0x05
	.zero		1


	//   ....[51]....
        /*043c*/ 	.word	0x000022b0
        /*0440*/ 	.word	0x00000003
        /*0444*/ 	.word	0x000000d0
        /*0448*/ 	.short	0x010a
        /*044a*/ 	.byte	0xff
	.zero		1


	//   ....[52]....
        /*044c*/ 	.word	0x00002400
        /*0450*/ 	.word	0x00000000
        /*0454*/ 	.word	0x00000000
        /*0458*/ 	.short	0x0101
        /*045a*/ 	.byte	0xff
	.zero		1


	//   ....[53]....
        /*045c*/ 	.word	0x000029c0
        /*0460*/ 	.word	0x000000ff
        /*0464*/ 	.word	0x00000000
        /*0468*/ 	.short	0x010a
        /*046a*/ 	.byte	0x04
	.zero		1


	//   ....[54]....
        /*046c*/ 	.word	0x00002a50
        /*0470*/ 	.word	0x000000ff
        /*0474*/ 	.word	0x00000000
        /*0478*/ 	.short	0x010a
        /*047a*/ 	.byte	0x05
	.zero		1


	//   ....[55]....
        /*047c*/ 	.word	0x00002ae0
        /*0480*/ 	.word	0x000000ff
        /*0484*/ 	.word	0x00000000
        /*0488*/ 	.short	0x010a
        /*048a*/ 	.byte	0x05
	.zero		1


	//   ....[56]....
        /*048c*/ 	.word	0x00002b70
        /*0490*/ 	.word	0x000000ff
        /*0494*/ 	.word	0x00000000
        /*0498*/ 	.short	0x010a
        /*049a*/ 	.byte	0x05
	.zero		1


	//   ....[57]....
        /*049c*/ 	.word	0x00002c00
        /*04a0*/ 	.word	0x000000ff
        /*04a4*/ 	.word	0x00000000
        /*04a8*/ 	.short	0x010a
        /*04aa*/ 	.byte	0x05
	.zero		1


	//   ....[58]....
        /*04ac*/ 	.word	0x00002c90
        /*04b0*/ 	.word	0x000000ff
        /*04b4*/ 	.word	0x00000000
        /*04b8*/ 	.short	0x010a
        /*04ba*/ 	.byte	0x05
	.zero		1


	//   ....[59]....
        /*04bc*/ 	.word	0x00002d20
        /*04c0*/ 	.word	0x000000ff
        /*04c4*/ 	.word	0x00000000
        /*04c8*/ 	.short	0x010a
        /*04ca*/ 	.byte	0x05
	.zero		1


	//   ....[60]....
        /*04cc*/ 	.word	0x00002dc0
        /*04d0*/ 	.word	0x00000000
        /*04d4*/ 	.word	0x00000000
        /*04d8*/ 	.short	0x010a
        /*04da*/ 	.byte	0xff
	.zero		1


	//   ....[61]....
        /*04dc*/ 	.word	0x00002f00
        /*04e0*/ 	.word	0x00000002
        /*04e4*/ 	.word	0x00000130
        /*04e8*/ 	.short	0x010a
        /*04ea*/ 	.byte	0xff
	.zero		1


	//   ....[62]....
        /*04ec*/ 	.word	0x00002f70
        /*04f0*/ 	.word	0x00000002
        /*04f4*/ 	.word	0x00000000
        /*04f8*/ 	.short	0x0101
        /*04fa*/ 	.byte	0xff
	.zero		1


	//   ....[63]....
        /*04fc*/ 	.word	0x00002f90
        /*0500*/ 	.word	0x000000ff
        /*0504*/ 	.word	0x000000e0
        /*0508*/ 	.short	0x010a
        /*050a*/ 	.byte	0x04
	.zero		1


	//   ....[64]....
        /*050c*/ 	.word	0x000030b0
        /*0510*/ 	.word	0x00000002
        /*0514*/ 	.word	0x000000d0
        /*0518*/ 	.short	0x010a
        /*051a*/ 	.byte	0xff
	.zero		1


	//   ....[65]....
        /*051c*/ 	.word	0x000031b0
        /*0520*/ 	.word	0x00000002
        /*0524*/ 	.word	0x00000000
        /*0528*/ 	.short	0x0101
        /*052a*/ 	.byte	0xff
	.zero		1


	//   ....[66]....
        /*052c*/ 	.word	0x00003240
        /*0530*/ 	.word	0x000000ff
        /*0534*/ 	.word	0x000000e0
        /*0538*/ 	.short	0x0106
        /*053a*/ 	.byte	0x04
	.zero		1


	//   ....[67]....
        /*053c*/ 	.word	0x00003260
        /*0540*/ 	.word	0x000000ff
        /*0544*/ 	.word	0x000000e0
        /*0548*/ 	.short	0x010a
        /*054a*/ 	.byte	0x04
	.zero		1


	//   ....[68]....
        /*054c*/ 	.word	0x000032f0
        /*0550*/ 	.word	0x000000ff
        /*0554*/ 	.word	0x000000e0
        /*0558*/ 	.short	0x0106
        /*055a*/ 	.byte	0x07
	.zero		1


	//   ....[69]....
        /*055c*/ 	.word	0x00003330
        /*0560*/ 	.word	0x00000000
        /*0564*/ 	.word	0x000000e0
        /*0568*/ 	.short	0x010a
        /*056a*/ 	.byte	0xff
	.zero		1


	//   ....[70]....
        /*056c*/ 	.word	0x00003890
        /*0570*/ 	.word	0x00000000
        /*0574*/ 	.word	0x000000d0
        /*0578*/ 	.short	0x010a
        /*057a*/ 	.byte	0xff
	.zero		1


	//   ....[71]....
        /*057c*/ 	.word	0x00003990
        /*0580*/ 	.word	0x00000003
        /*0584*/ 	.word	0x00000000
        /*0588*/ 	.short	0x0101
        /*058a*/ 	.byte	0xff
	.zero		1


	//   ....[72]....
        /*058c*/ 	.word	0x000039a0
        /*0590*/ 	.word	0x000000ff
        /*0594*/ 	.word	0x00000000
        /*0598*/ 	.short	0x010a
        /*059a*/ 	.byte	0x04
	.zero		1


	//   ....[73]....
        /*059c*/ 	.word	0x00003a20
        /*05a0*/ 	.word	0x000000ff
        /*05a4*/ 	.word	0x00000110
        /*05a8*/ 	.short	0x010a
        /*05aa*/ 	.byte	0x1f
	.zero		1


	//   ....[74]....
        /*05ac*/ 	.word	0x00003b00
        /*05b0*/ 	.word	0x000000ff
        /*05b4*/ 	.word	0x00000000
        /*05b8*/ 	.short	0x010a
        /*05ba*/ 	.byte	0x05
	.zero		1


	//   ....[75]....
        /*05bc*/ 	.word	0x00003c40
        /*05c0*/ 	.word	0x000000ff
        /*05c4*/ 	.word	0x00000000
        /*05c8*/ 	.short	0x010a
        /*05ca*/ 	.byte	0x04
	.zero		1


	//   ....[76]....
        /*05cc*/ 	.word	0x00003ed0
        /*05d0*/ 	.word	0x000000ff
        /*05d4*/ 	.word	0x00000000
        /*05d8*/ 	.short	0x010a
        /*05da*/ 	.byte	0x04
	.zero		1


	//   ....[77]....
        /*05dc*/ 	.word	0x00003f60
        /*05e0*/ 	.word	0x000000ff
        /*05e4*/ 	.word	0x00000000
        /*05e8*/ 	.short	0x010a
        /*05ea*/ 	.byte	0x05
	.zero		1


	//   ....[78]....
        /*05ec*/ 	.word	0x00003ff0
        /*05f0*/ 	.word	0x000000ff
        /*05f4*/ 	.word	0x00000000
        /*05f8*/ 	.short	0x010a
        /*05fa*/ 	.byte	0x05
	.zero		1


	//   ....[79]....
        /*05fc*/ 	.word	0x00004080
        /*0600*/ 	.word	0x000000ff
        /*0604*/ 	.word	0x00000000
        /*0608*/ 	.short	0x010a
        /*060a*/ 	.byte	0x04
	.zero		1


	//   ....[80]....
        /*060c*/ 	.word	0x00004590
        /*0610*/ 	.word	0x0000000c
        /*0614*/ 	.word	0x000000d0
        /*0618*/ 	.short	0x010a
        /*061a*/ 	.byte	0xff
	.zero		1


	//   ....[81]....
        /*061c*/ 	.word	0x00004700
        /*0620*/ 	.word	0x00000000
        /*0624*/ 	.word	0x00000000
        /*0628*/ 	.short	0x0101
        /*062a*/ 	.byte	0xff
	.zero		1


	//   ....[82]....
        /*062c*/ 	.word	0x00004b90
        /*0630*/ 	.word	0x000000ff
        /*0634*/ 	.word	0x000000c8
        /*0638*/ 	.short	0x010a
        /*063a*/ 	.byte	0x15
	.zero		1


	//   ....[83]....
        /*063c*/ 	.word	0x00004d10
        /*0640*/ 	.word	0x000000ff
        /*0644*/ 	.word	0x000000a0
        /*0648*/ 	.short	0x010a
        /*064a*/ 	.byte	0x15
	.zero		1


	//   ....[84]....
        /*064c*/ 	.word	0x00004e80
        /*0650*/ 	.word	0x000000ff
        /*0654*/ 	.word	0x00000080
        /*0658*/ 	.short	0x010b
        /*065a*/ 	.byte	0x15
	.zero		1


	//   ....[85]....
        /*065c*/ 	.word	0x00004e90
        /*0660*/ 	.word	0x000000ff
        /*0664*/ 	.word	0x00000000
        /*0668*/ 	.short	0x0101
        /*066a*/ 	.byte	0x28
	.zero		1


	//   ....[86]....
        /*066c*/ 	.word	0x00004ea0
        /*0670*/ 	.word	0x000000ff
        /*0674*/ 	.word	0x000000a8
        /*0678*/ 	.short	0x010a
        /*067a*/ 	.byte	0x15
	.zero		1


	//   ....[87]....
        /*067c*/ 	.word	0x00004ff0
        /*0680*/ 	.word	0x000000ff
        /*0684*/ 	.word	0x00000088
        /*0688*/ 	.short	0x010b
        /*068a*/ 	.byte	0x15
	.zero		1


	//   ....[88]....
        /*068c*/ 	.word	0x00005000
        /*0690*/ 	.word	0x000000ff
        /*0694*/ 	.word	0x00000000
        /*0698*/ 	.short	0x0101
        /*069a*/ 	.byte	0x27
	.zero		1


	//   ....[89]....
        /*069c*/ 	.word	0x00005010
        /*06a0*/ 	.word	0x000000ff
        /*06a4*/ 	.word	0x000000b0
        /*06a8*/ 	.short	0x010a
        /*06aa*/ 	.byte	0x15
	.zero		1


	//   ....[90]....
        /*06ac*/ 	.word	0x00005150
        /*06b0*/ 	.word	0x000000ff
        /*06b4*/ 	.word	0x00000090
        /*06b8*/ 	.short	0x010b
        /*06ba*/ 	.byte	0x15
	.zero		1


	//   ....[91]....
        /*06bc*/ 	.word	0x00005160
        /*06c0*/ 	.word	0x000000ff
        /*06c4*/ 	.word	0x00000000
        /*06c8*/ 	.short	0x0101
        /*06ca*/ 	.byte	0x26
	.zero		1


	//   ....[92]....
        /*06cc*/ 	.word	0x00005170
        /*06d0*/ 	.word	0x000000ff
        /*06d4*/ 	.word	0x000000b8
        /*06d8*/ 	.short	0x010a
        /*06da*/ 	.byte	0x15
	.zero		1


	//   ....[93]....
        /*06dc*/ 	.word	0x00005370
        /*06e0*/ 	.word	0x000000ff
        /*06e4*/ 	.word	0x00000098
        /*06e8*/ 	.short	0x010b
        /*06ea*/ 	.byte	0x15
	.zero		1


	//   ....[94]....
        /*06ec*/ 	.word	0x00005380
        /*06f0*/ 	.word	0x000000ff
        /*06f4*/ 	.word	0x00000000
        /*06f8*/ 	.short	0x0101
        /*06fa*/ 	.byte	0x25
	.zero		1


	//   ....[95]....
        /*06fc*/ 	.word	0x000053b0
        /*0700*/ 	.word	0x000000ff
        /*0704*/ 	.word	0x000000a0
        /*0708*/ 	.short	0x010a
        /*070a*/ 	.byte	0x15
	.zero		1


	//   ....[96]....
        /*070c*/ 	.word	0x000053d0
        /*0710*/ 	.word	0x000000ff
        /*0714*/ 	.word	0x000000a8
        /*0718*/ 	.short	0x010a
        /*071a*/ 	.byte	0x15
	.zero		1


	//   ....[97]....
        /*071c*/ 	.word	0x000053f0
        /*0720*/ 	.word	0x000000ff
        /*0724*/ 	.word	0x000000b0
        /*0728*/ 	.short	0x010a
        /*072a*/ 	.byte	0x15
	.zero		1


	//   ....[98]....
        /*072c*/ 	.word	0x00005430
        /*0730*/ 	.word	0x00000000
        /*0734*/ 	.word	0x000000b8
        /*0738*/ 	.short	0x010a
        /*073a*/ 	.byte	0xff
	.zero		1


	//   ....[99]....
        /*073c*/ 	.word	0x00005770
        /*0740*/ 	.word	0x00000003
        /*0744*/ 	.word	0x000000d0
        /*0748*/ 	.short	0x010a
        /*074a*/ 	.byte	0xff
	.zero		1


	//   ....[100]....
        /*074c*/ 	.word	0x000058f0
        /*0750*/ 	.word	0x00000000
        /*0754*/ 	.word	0x00000000
        /*0758*/ 	.short	0x0101
        /*075a*/ 	.byte	0xff
	.zero		1


	//   ....[101]....
        /*075c*/ 	.word	0x00006410
        /*0760*/ 	.word	0x000000ff
        /*0764*/ 	.word	0x00000080
        /*0768*/ 	.short	0x010a
        /*076a*/ 	.byte	0x2c
	.zero		1


	//   ....[102]....
        /*076c*/ 	.word	0x00006450
        /*0770*/ 	.word	0x0000001a
        /*0774*/ 	.word	0x000000f0
        /*0778*/ 	.short	0x010a
        /*077a*/ 	.byte	0xff
	.zero		1


	//   ....[103]....
        /*077c*/ 	.word	0x00006560
        /*0780*/ 	.word	0x000000ff
        /*0784*/ 	.word	0x00000080
        /*0788*/ 	.short	0x010a
        /*078a*/ 	.byte	0x2c
	.zero		1


	//   ....[104]....
        /*078c*/ 	.word	0x00006640
        /*0790*/ 	.word	0x0000001a
        /*0794*/ 	.word	0x000000f0
        /*0798*/ 	.short	0x010a
        /*079a*/ 	.byte	0xff
	.zero		1


	//   ....[105]....
        /*079c*/ 	.word	0x00006d70
        /*07a0*/ 	.word	0x00000000
        /*07a4*/ 	.word	0x00000000
        /*07a8*/ 	.short	0x0101
        /*07aa*/ 	.byte	0xff
	.zero		1


	//   ....[106]....
        /*07ac*/ 	.word	0x00006d80
        /*07b0*/ 	.word	0x00000004
        /*07b4*/ 	.word	0x00000080
        /*07b8*/ 	.short	0x010a
        /*07ba*/ 	.byte	0xff
	.zero		1


	//   ....[107]....
        /*07bc*/ 	.word	0x00006e40
        /*07c0*/ 	.word	0x00000004
        /*07c4*/ 	.word	0x00000080
        /*07c8*/ 	.short	0x010a
        /*07ca*/ 	.byte	0xff
	.zero		1


	//   ....[108]....
        /*07cc*/ 	.word	0x00007600
        /*07d0*/ 	.word	0x00000000
        /*07d4*/ 	.word	0x00000000
        /*07d8*/ 	.short	0x0101
        /*07da*/ 	.byte	0xff
	.zero		1


	//   ....[109]....
        /*07dc*/ 	.word	0x00007620
        /*07e0*/ 	.word	0x00000002
        /*07e4*/ 	.word	0x00000080
        /*07e8*/ 	.short	0x010a
        /*07ea*/ 	.byte	0xff
	.zero		1


	//   ....[110]....
        /*07ec*/ 	.word	0x000076d0
        /*07f0*/ 	.word	0x00000002
        /*07f4*/ 	.word	0x00000080
        /*07f8*/ 	.short	0x010a
        /*07fa*/ 	.byte	0xff
	.zero		1


	//   ....[111]....
        /*07fc*/ 	.word	0x00007e80
        /*0800*/ 	.word	0x00000000
        /*0804*/ 	.word	0x00000000
        /*0808*/ 	.short	0x0101
        /*080a*/ 	.byte	0xff
	.zero		1


	//   ....[112]....
        /*080c*/ 	.word	0x00007ea0
        /*0810*/ 	.word	0x00000003
        /*0814*/ 	.word	0x00000080
        /*0818*/ 	.short	0x010a
        /*081a*/ 	.byte	0xff
	.zero		1


	//   ....[113]....
        /*081c*/ 	.word	0x00007f50
        /*0820*/ 	.word	0x00000003
        /*0824*/ 	.word	0x00000080
        /*0828*/ 	.short	0x010a
        /*082a*/ 	.byte	0xff
	.zero		1


	//   ....[114]....
        /*082c*/ 	.word	0x00008360
        /*0830*/ 	.word	0x000000ff
        /*0834*/ 	.word	0x00000000
        /*0838*/ 	.short	0x0101
        /*083a*/ 	.byte	0x04
	.zero		1


	//   ....[115]....
        /*083c*/ 	.word	0x00008770
        /*0840*/ 	.word	0x00000000
        /*0844*/ 	.word	0x00000000
        /*0848*/ 	.short	0x0101
        /*084a*/ 	.byte	0xff
	.zero		1


	//   ....[116]....
        /*084c*/ 	.word	0x00008a20
        /*0850*/ 	.word	0x000000ff
        /*0854*/ 	.word	0x00000000
        /*0858*/ 	.short	0x0101
        /*085a*/ 	.byte	0x04
	.zero		1


	//   ....[117]....
        /*085c*/ 	.word	0x00008a40
        /*0860*/ 	.word	0x00000000
        /*0864*/ 	.word	0x00000140
        /*0868*/ 	.short	0x010a
        /*086a*/ 	.byte	0xff
	.zero		1


	//   ....[118]....
        /*086c*/ 	.word	0x00008aa0
        /*0870*/ 	.word	0x00000000
        /*0874*/ 	.word	0x00000040
        /*0878*/ 	.short	0x010a
        /*087a*/ 	.byte	0xff
	.zero		1


	//   ....[119]....
        /*087c*/ 	.word	0x00008b00
        /*0880*/ 	.word	0x00000000
        /*0884*/ 	.word	0x00000040
        /*0888*/ 	.short	0x010a
        /*088a*/ 	.byte	0xff
	.zero		1


	//   ....[120]....
        /*088c*/ 	.word	0x00008b50
        /*0890*/ 	.word	0x00000003
        /*0894*/ 	.word	0x000000d0
        /*0898*/ 	.short	0x010a
        /*089a*/ 	.byte	0xff
	.zero		1


	//   ....[121]....
        /*089c*/ 	.word	0x00008bb0
        /*08a0*/ 	.word	0x00000000
        /*08a4*/ 	.word	0x00000000
        /*08a8*/ 	.short	0x010a
        /*08aa*/ 	.byte	0xff
	.zero		1


	//   ....[122]....
        /*08ac*/ 	.word	0x00008c10
        /*08b0*/ 	.word	0x00000000
        /*08b4*/ 	.word	0x00000000
        /*08b8*/ 	.short	0x010a
        /*08ba*/ 	.byte	0xff
	.zero		1


	//   ....[123]....
        /*08bc*/ 	.word	0x00008c70
        /*08c0*/ 	.word	0x00000000
        /*08c4*/ 	.word	0x00000000
        /*08c8*/ 	.short	0x010a
        /*08ca*/ 	.byte	0xff
	.zero		1


	//   ....[124]....
        /*08cc*/ 	.word	0x00008cd0
        /*08d0*/ 	.word	0x00000000
        /*08d4*/ 	.word	0x00000000
        /*08d8*/ 	.short	0x010a
        /*08da*/ 	.byte	0xff
	.zero		1


	//   ....[125]....
        /*08dc*/ 	.word	0x00008d30
        /*08e0*/ 	.word	0x00000000
        /*08e4*/ 	.word	0x00000000
        /*08e8*/ 	.short	0x010a
        /*08ea*/ 	.byte	0xff
	.zero		1


	//   ....[126]....
        /*08ec*/ 	.word	0x00008d90
        /*08f0*/ 	.word	0x00000000
        /*08f4*/ 	.word	0x00000000
        /*08f8*/ 	.short	0x010a
        /*08fa*/ 	.byte	0xff
	.zero		1


	//   ....[127]....
        /*08fc*/ 	.word	0x00008df0
        /*0900*/ 	.word	0x00000000
        /*0904*/ 	.word	0x00000000
        /*0908*/ 	.short	0x010a
        /*090a*/ 	.byte	0xff
	.zero		1


	//   ....[128]....
        /*090c*/ 	.word	0x00008e40
        /*0910*/ 	.word	0x00000002
        /*0914*/ 	.word	0x00000130
        /*0918*/ 	.short	0x010a
        /*091a*/ 	.byte	0xff
	.zero		1


	//   ....[129]....
        /*091c*/ 	.word	0x00008ea0
        /*0920*/ 	.word	0x00000002
        /*0924*/ 	.word	0x000000e0
        /*0928*/ 	.short	0x010a
        /*092a*/ 	.byte	0xff
	.zero		1


	//   ....[130]....
        /*092c*/ 	.word	0x00008ef0
        /*0930*/ 	.word	0x00000002
        /*0934*/ 	.word	0x000000d0
        /*0938*/ 	.short	0x010a
        /*093a*/ 	.byte	0xff
	.zero		1


	//   ....[131]....
        /*093c*/ 	.word	0x00008f50
        /*0940*/ 	.word	0x00000000
        /*0944*/ 	.word	0x000000e0
        /*0948*/ 	.short	0x010a
        /*094a*/ 	.byte	0xff
	.zero		1


	//   ....[132]....
        /*094c*/ 	.word	0x00008fa0
        /*0950*/ 	.word	0x00000000
        /*0954*/ 	.word	0x000000d0
        /*0958*/ 	.short	0x010a
        /*095a*/ 	.byte	0xff
	.zero		1


	//   ....[133]....
        /*095c*/ 	.word	0x00009000
        /*0960*/ 	.word	0x00000002
        /*0964*/ 	.word	0x00000110
        /*0968*/ 	.short	0x010a
        /*096a*/ 	.byte	0xff
	.zero		1


	//   ....[134]....
        /*096c*/ 	.word	0x00009060
        /*0970*/ 	.word	0x00000000
        /*0974*/ 	.word	0x00000000
        /*0978*/ 	.short	0x010a
        /*097a*/ 	.byte	0xff
	.zero		1


	//   ....[135]....
        /*097c*/ 	.word	0x000090c0
        /*0980*/ 	.word	0x00000000
        /*0984*/ 	.word	0x00000000
        /*0988*/ 	.short	0x010a
        /*098a*/ 	.byte	0xff
	.zero		1


	//   ....[136]....
        /*098c*/ 	.word	0x00009120
        /*0990*/ 	.word	0x00000000
        /*0994*/ 	.word	0x00000000
        /*0998*/ 	.short	0x010a
        /*099a*/ 	.byte	0xff
	.zero		1


	//   ....[137]....
        /*099c*/ 	.word	0x00009180
        /*09a0*/ 	.word	0x00000000
        /*09a4*/ 	.word	0x00000000
        /*09a8*/ 	.short	0x010a
        /*09aa*/ 	.byte	0xff
	.zero		1


	//   ....[138]....
        /*09ac*/ 	.word	0x000091e0
        /*09b0*/ 	.word	0x00000000
        /*09b4*/ 	.word	0x00000000
        /*09b8*/ 	.short	0x010a
        /*09ba*/ 	.byte	0xff
	.zero		1


	//   ....[139]....
        /*09bc*/ 	.word	0x00009230
        /*09c0*/ 	.word	0x0000000c
        /*09c4*/ 	.word	0x000000d0
        /*09c8*/ 	.short	0x010a
        /*09ca*/ 	.byte	0xff
	.zero		1


	//   ....[140]....
        /*09cc*/ 	.word	0x00009290
        /*09d0*/ 	.word	0x00000000
        /*09d4*/ 	.word	0x000000c8
        /*09d8*/ 	.short	0x010a
        /*09da*/ 	.byte	0xff
	.zero		1


	//   ....[141]....
        /*09dc*/ 	.word	0x000092f0
        /*09e0*/ 	.word	0x00000000
        /*09e4*/ 	.word	0x000000a0
        /*09e8*/ 	.short	0x010a
        /*09ea*/ 	.byte	0xff
	.zero		1


	//   ....[142]....
        /*09ec*/ 	.word	0x00009350
        /*09f0*/ 	.word	0x00000000
        /*09f4*/ 	.word	0x000000a8
        /*09f8*/ 	.short	0x010a
        /*09fa*/ 	.byte	0xff
	.zero		1


	//   ....[143]....
        /*09fc*/ 	.word	0x000093b0
        /*0a00*/ 	.word	0x00000000
        /*0a04*/ 	.word	0x000000b0
        /*0a08*/ 	.short	0x010a
        /*0a0a*/ 	.byte	0xff
	.zero		1


	//   ....[144]....
        /*0a0c*/ 	.word	0x00009410
        /*0a10*/ 	.word	0x00000000
        /*0a14*/ 	.word	0x000000b8
        /*0a18*/ 	.short	0x010a
        /*0a1a*/ 	.byte	0xff
	.zero		1


	//   ....[145]....
        /*0a1c*/ 	.word	0x00009470
        /*0a20*/ 	.word	0x00000000
        /*0a24*/ 	.word	0x000000a0
        /*0a28*/ 	.short	0x010a
        /*0a2a*/ 	.byte	0xff
	.zero		1


	//   ....[146]....
        /*0a2c*/ 	.word	0x000094d0
        /*0a30*/ 	.word	0x00000000
        /*0a34*/ 	.word	0x000000a8
        /*0a38*/ 	.short	0x010a
        /*0a3a*/ 	.byte	0xff
	.zero		1


	//   ....[147]....
        /*0a3c*/ 	.word	0x00009530
        /*0a40*/ 	.word	0x00000000
        /*0a44*/ 	.word	0x000000b0
        /*0a48*/ 	.short	0x010a
        /*0a4a*/ 	.byte	0xff
	.zero		1


	//   ....[148]....
        /*0a4c*/ 	.word	0x00009580
        /*0a50*/ 	.word	0x00000003
        /*0a54*/ 	.word	0x000000d0
        /*0a58*/ 	.short	0x010a
        /*0a5a*/ 	.byte	0xff
	.zero		1


	//   ....[149]....
        /*0a5c*/ 	.word	0x000095e0
        /*0a60*/ 	.word	0x00000000
        /*0a64*/ 	.word	0x00000080
        /*0a68*/ 	.short	0x010a
        /*0a6a*/ 	.byte	0xff
	.zero		1


	//   ....[150]....
        /*0a6c*/ 	.word	0x00009630
        /*0a70*/ 	.word	0x0000001a
        /*0a74*/ 	.word	0x000000f0
        /*0a78*/ 	.short	0x010a
        /*0a7a*/ 	.byte	0xff
	.zero		1


	//   ....[151]....
        /*0a7c*/ 	.word	0x00009680
        /*0a80*/ 	.word	0x00000004
        /*0a84*/ 	.word	0x00000080
        /*0a88*/ 	.short	0x010a
        /*0a8a*/ 	.byte	0xff
	.zero		1


	//   ....[152]....
        /*0a8c*/ 	.word	0x000096d0
        /*0a90*/ 	.word	0x00000002
        /*0a94*/ 	.word	0x00000080
        /*0a98*/ 	.short	0x010a
        /*0a9a*/ 	.byte	0xff
	.zero		1


	//   ....[153]....
        /*0a9c*/ 	.word	0x00009720
        /*0aa0*/ 	.word	0x00000003
        /*0aa4*/ 	.word	0x00000080
        /*0aa8*/ 	.short	0x010a
        /*0aaa*/ 	.byte	0xff
	.zero		1


	//----- nvinfo : EIATTR_NUM_MBARRIERS
	.align		4
.L_47:
        /*0aac*/ 	.byte	0x03, 0x38
        /*0aae*/ 	.short	0x002a


	//----- nvinfo : EIATTR_EXIT_INSTR_OFFSETS
	.align		4
        /*0ab0*/ 	.byte	0x04, 0x1c
        /*0ab2*/ 	.short	(.L_49 - .L_48)


	//   ....[0]....
.L_48:
        /*0ab4*/ 	.word	0x00002df0


	//   ....[1]....
        /*0ab8*/ 	.word	0x00003300


	//   ....[2]....
        /*0abc*/ 	.word	0x00003360


	//   ....[3]....
        /*0ac0*/ 	.word	0x000042e0


	//   ....[4]....
        /*0ac4*/ 	.word	0x00005460


	//   ....[5]....
        /*0ac8*/ 	.word	0x000054a0


	//   ....[6]....
        /*0acc*/ 	.word	0x00008900


	//   ....[7]....
        /*0ad0*/ 	.word	0x00008980


	//   ....[8]....
        /*0ad4*/ 	.word	0x000089b0


	//   ....[9]....
        /*0ad8*/ 	.word	0x00008a30


	//----- nvinfo : EIATTR_MAX_THREADS
	.align		4
.L_49:
        /*0adc*/ 	.byte	0x04, 0x05
        /*0ade*/ 	.short	(.L_51 - .L_50)
.L_50:
        /*0ae0*/ 	.word	0x00000100
        /*0ae4*/ 	.word	0x00000001
        /*0ae8*/ 	.word	0x00000001


	//----- nvinfo : EIATTR_CRS_STACK_SIZE
	.align		4
.L_51:
        /*0aec*/ 	.byte	0x04, 0x1e
        /*0aee*/ 	.short	(.L_53 - .L_52)
.L_52:
        /*0af0*/ 	.word	0x00000000


	//----- nvinfo : EIATTR_CBANK_PARAM_SIZE
	.align		4
.L_53:
        /*0af4*/ 	.byte	0x03, 0x19
        /*0af6*/ 	.short	0x0800


	//----- nvinfo : EIATTR_PARAM_CBANK
	.align		4
        /*0af8*/ 	.byte	0x04, 0x0a
        /*0afa*/ 	.short	(.L_55 - .L_54)
	.align		4
.L_54:
        /*0afc*/ 	.word	index@(.nv.constant0._ZN7cutlass13device_kernelINS_4gemm6kernel13GemmUniversalIN4cute5tupleIJiiiiEEENS1_10collective13CollectiveMmaINS1_35MainloopSm100TmaUmmaWarpSpecializedILi8ELi2ELi4ENS5_IJNS4_1CILi2EEESB_NSA_ILi1EEEEEEEENS5_IJNSA_ILi64EEENSA_ILi128EEESF_EEENS_10bfloat16_tENS5_IJlSC_lEEESI_SJ_NS4_8TiledMMAINS4_8MMA_AtomIJNS4_20SM100_MMA_F16BF16_SSISI_SI_fLi64ELi128ELNS4_4UMMA5MajorE0ELSO_0ELNSN_7ScaleInE0ELSP_0EEEEEENS4_6LayoutINS5_IJSC_SC_SC_EEENS5_IJNSA_ILi0EEESU_SU_EEEEENS5_IJNS4_10UnderscoreESX_SX_EEEEENS4_23SM90_TMA_LOAD_MULTICASTENS4_14ComposedLayoutINS4_7SwizzleILi3ELi4ELi3EEENS4_18smem_ptr_flag_bitsILi16EEENSS_INS5_IJNSA_ILi8EEESF_EEENS5_IJSF_SC_EEEEEEEvNS4_8identityES10_S1A_vS1B_EENS_8epilogue10collective18CollectiveEpilogueINS1D_23Sm100TmaWarpSpecializedILi4ELi2ELi16ELb1ELb0EEEJSH_NS5_IJNSS_ISF_SC_EENSS_INSA_ILi32EEESC_EEEEESI_SJ_SI_SJ_NS1D_6fusion15FusionCallbacksIS1H_NS1M_17LinearCombinationISI_fSI_fLNS_15FloatRoundStyleE2EEESH_S1L_JEEENS4_5SM1004TMEM4LOAD26SM100_TMEM_LOAD_16dp256b4xENS4_13SM90_TMA_LOADENS11_INS12_ILi2ELi4ELi3EEES15_NSS_INS5_IJS16_S1J_EEENS5_IJS1J_SC_EEEEEEENS4_17SM75_U32x4_LDSM_NENS4_14SM90_TMA_STOREES21_NS4_17SM90_U32x4_STSM_NENS4_39AutoVectorizingCopyWithAssumedAlignmentILi128EEEEEEvvEEEEvNT_6ParamsE)
        /*0b00*/ 	.short	0x0380
        /*0b02*/ 	.short	0x0800


	//----- nvinfo : EIATTR_SW_WAR
	.align		4
.L_55:
        /*0b04*/ 	.byte	0x04, 0x36
        /*0b06*/ 	.short	(.L_57 - .L_56)
.L_56:
        /*0b08*/ 	.word	0x00000008
.L_57:


//--------------------- .nv.callgraph             --------------------------
	.section	.nv.callgraph,"",@"SHT_CUDA_CALLGRAPH"
	.align	4
	.sectionentsize	8
	.align		4
        /*0000*/ 	.word	0x00000000
	.align		4
        /*0004*/ 	.word	0xffffffff
	.align		4
        /*0008*/ 	.word	index@(_ZN7cutlass13device_kernelINS_4gemm6kernel13GemmUniversalIN4cute5tupleIJiiiiEEENS1_10collective13CollectiveMmaINS1_35MainloopSm100TmaUmmaWarpSpecializedILi8ELi2ELi4ENS5_IJNS4_1CILi2EEESB_NSA_ILi1EEEEEEEENS5_IJNSA_ILi64EEENSA_ILi128EEESF_EEENS_10bfloat16_tENS5_IJlSC_lEEESI_SJ_NS4_8TiledMMAINS4_8MMA_AtomIJNS4_20SM100_MMA_F16BF16_SSISI_SI_fLi64ELi128ELNS4_4UMMA5MajorE0ELSO_0ELNSN_7ScaleInE0ELSP_0EEEEEENS4_6LayoutINS5_IJSC_SC_SC_EEENS5_IJNSA_ILi0EEESU_SU_EEEEENS5_IJNS4_10UnderscoreESX_SX_EEEEENS4_23SM90_TMA_LOAD_MULTICASTENS4_14ComposedLayoutINS4_7SwizzleILi3ELi4ELi3EEENS4_18smem_ptr_flag_bitsILi16EEENSS_INS5_IJNSA_ILi8EEESF_EEENS5_IJSF_SC_EEEEEEEvNS4_8identityES10_S1A_vS1B_EENS_8epilogue10collective18CollectiveEpilogueINS1D_23Sm100TmaWarpSpecializedILi4ELi2ELi16ELb1ELb0EEEJSH_NS5_IJNSS_ISF_SC_EENSS_INSA_ILi32EEESC_EEEEESI_SJ_SI_SJ_NS1D_6fusion15FusionCallbacksIS1H_NS1M_17LinearCombinationISI_fSI_fLNS_15FloatRoundStyleE2EEESH_S1L_JEEENS4_5SM1004TMEM4LOAD26SM100_TMEM_LOAD_16dp256b4xENS4_13SM90_TMA_LOADENS11_INS12_ILi2ELi4ELi3EEES15_NSS_INS5_IJS16_S1J_EEENS5_IJS1J_SC_EEEEEEENS4_17SM75_U32x4_LDSM_NENS4_14SM90_TMA_STOREES21_NS4_17SM90_U32x4_STSM_NENS4_39AutoVectorizingCopyWithAssumedAlignmentILi128EEEEEEvvEEEEvNT_6ParamsE)
	.align		4
        /*000c*/ 	.word	index@(__assertfail)
	.align		4
        /*0010*/ 	.word	0x00000000
	.align		4
        /*0014*/ 	.word	0xfffffffe
	.align		4
        /*0018*/ 	.word	0x00000000
	.align		4
        /*001c*/ 	.word	0xfffffffd
	.align		4
        /*0020*/ 	.word	0x00000000
	.align		4
        /*0024*/ 	.word	0xfffffffc


//--------------------- .nv.constant4             --------------------------
	.section	.nv.constant4,"a",@progbits
	.align	8
	.align		8
.nv.constant4:
        /*0000*/ 	.dword	__assertfail
	.align		8
        /*0008*/ 	.dword	__unnamed_1
	.align		8
        /*0010*/ 	.dword	__unnamed_2
	.align		8
        /*0018*/ 	.dword	_ZN40_INTERNAL_81a106c6_4_k_cu_7785842e_319754cuda3std3__45__cpo5beginE
	.align		8
        /*0020*/ 	.dword	_ZN40_INTERNAL_81a106c6_4_k_cu_7785842e_319754cuda3std3__45__cpo3endE
	.align		8
        /*0028*/ 	.dword	_ZN40_INTERNAL_81a106c6_4_k_cu_7785842e_319754cuda3std3__45__cpo6cbeginE
	.align		8
        /*0030*/ 	.dword	_ZN40_INTERNAL_81a106c6_4_k_cu_7785842e_319754cuda3std3__45__cpo4cendE
	.align		8
        /*0038*/ 	.dword	_ZN40_INTERNAL_81a106c6_4_k_cu_7785842e_319754cuda3std3__442_GLOBAL__N__81a106c6_4_k_cu_7785842e_319756ignoreE
	.align		8
        /*0040*/ 	.dword	_ZN40_INTERNAL_81a106c6_4_k_cu_7785842e_319754cuda3std3__419piecewise_constructE
	.align		8
        /*0048*/ 	.dword	_ZN40_INTERNAL_81a106c6_4_k_cu_7785842e_319754cuda3std3__48in_placeE
	.align		8
        /*0050*/ 	.dword	_ZN40_INTERNAL_81a106c6_4_k_cu_7785842e_319754cuda3std6ranges3__45__cpo4swapE
	.align		8
        /*0058*/ 	.dword	_ZN40_INTERNAL_81a106c6_4_k_cu_7785842e_319754cuda3std6ranges3__45__cpo9iter_moveE
	.align		8
        /*0060*/ 	.dword	_ZN40_INTERNAL_81a106c6_4_k_cu_7785842e_319754cute7productE
	.align		8
        /*0068*/ 	.dword	_ZN40_INTERNAL_81a106c6_4_k_cu_7785842e_319754cute1_E
	.align		8
        /*0070*/ 	.dword	$str$25
	.align		8
        /*0078*/ 	.dword	$str$26
	.align		8
        /*0080*/ 	.dword	$str$27
	.align		8
        /*0088*/ 	.dword	$str$28


//--------------------- .text._ZN7cutlass13device_kernelINS_4gemm6kernel13GemmUniversalIN4cute5tupleIJiiiiEEENS1_10collective13CollectiveMmaINS1_35MainloopSm100TmaUmmaWarpSpecializedILi8ELi2ELi4ENS5_IJNS4_1CILi2EEESB_NSA_ILi1EEEEEEEENS5_IJNSA_ILi64EEENSA_ILi128EEESF_EEENS_10bfloat16_tENS5_IJlSC_lEEESI_SJ_NS4_8TiledMMAINS4_8MMA_AtomIJNS4_20SM100_MMA_F16BF16_SSISI_SI_fLi64ELi128ELNS4_4UMMA5MajorE0ELSO_0ELNSN_7ScaleInE0ELSP_0EEEEEENS4_6LayoutINS5_IJSC_SC_SC_EEENS5_IJNSA_ILi0EEESU_SU_EEEEENS5_IJNS4_10UnderscoreESX_SX_EEEEENS4_23SM90_TMA_LOAD_MULTICASTENS4_14ComposedLayoutINS4_7SwizzleILi3ELi4ELi3EEENS4_18smem_ptr_flag_bitsILi16EEENSS_INS5_IJNSA_ILi8EEESF_EEENS5_IJSF_SC_EEEEEEEvNS4_8identityES10_S1A_vS1B_EENS_8epilogue10collective18CollectiveEpilogueINS1D_23Sm100TmaWarpSpecializedILi4ELi2ELi16ELb1ELb0EEEJSH_NS5_IJNSS_ISF_SC_EENSS_INSA_ILi32EEESC_EEEEESI_SJ_SI_SJ_NS1D_6fusion15FusionCallbacksIS1H_NS1M_17LinearCombinationISI_fSI_fLNS_15FloatRoundStyleE2EEESH_S1L_JEEENS4_5SM1004TMEM4LOAD26SM100_TMEM_LOAD_16dp256b4xENS4_13SM90_TMA_LOADENS11_INS12_ILi2ELi4ELi3EEES15_NSS_INS5_IJS16_S1J_EEENS5_IJS1J_SC_EEEEEEENS4_17SM75_U32x4_LDSM_NENS4_14SM90_TMA_STOREES21_NS4_17SM90_U32x4_STSM_NENS4_39AutoVectorizingCopyWithAssumedAlignmentILi128EEEEEEvvEEEEvNT_6ParamsE --------------------------
	.section	.text._ZN7cutlass13device_kernelINS_4gemm6kernel13GemmUniversalIN4cute5tupleIJiiiiEEENS1_10collective13CollectiveMmaINS1_35MainloopSm100TmaUmmaWarpSpecializedILi8ELi2ELi4ENS5_IJNS4_1CILi2EEESB_NSA_ILi1EEEEEEEENS5_IJNSA_ILi64EEENSA_ILi128EEESF_EEENS_10bfloat16_tENS5_IJlSC_lEEESI_SJ_NS4_8TiledMMAINS4_8MMA_AtomIJNS4_20SM100_MMA_F16BF16_SSISI_SI_fLi64ELi128ELNS4_4UMMA5MajorE0ELSO_0ELNSN_7ScaleInE0ELSP_0EEEEEENS4_6LayoutINS5_IJSC_SC_SC_EEENS5_IJNSA_ILi0EEESU_SU_EEEEENS5_IJNS4_10UnderscoreESX_SX_EEEEENS4_23SM90_TMA_LOAD_MULTICASTENS4_14ComposedLayoutINS4_7SwizzleILi3ELi4ELi3EEENS4_18smem_ptr_flag_bitsILi16EEENSS_INS5_IJNSA_ILi8EEESF_EEENS5_IJSF_SC_EEEEEEEvNS4_8identityES10_S1A_vS1B_EENS_8epilogue10collective18CollectiveEpilogueINS1D_23Sm100TmaWarpSpecializedILi4ELi2ELi16ELb1ELb0EEEJSH_NS5_IJNSS_ISF_SC_EENSS_INSA_ILi32EEESC_EEEEESI_SJ_SI_SJ_NS1D_6fusion15FusionCallbacksIS1H_NS1M_17LinearCombinationISI_fSI_fLNS_15FloatRoundStyleE2EEESH_S1L_JEEENS4_5SM1004TMEM4LOAD26SM100_TMEM_LOAD_16dp256b4xENS4_13SM90_TMA_LOADENS11_INS12_ILi2ELi4ELi3EEES15_NSS_INS5_IJS16_S1J_EEENS5_IJS1J_SC_EEEEEEENS4_17SM75_U32x4_LDSM_NENS4_14SM90_TMA_STOREES21_NS4_17SM90_U32x4_STSM_NENS4_39AutoVectorizingCopyWithAssumedAlignmentILi128EEEEEEvvEEEEvNT_6ParamsE,"ax",@progbits
	.align	128
.text._ZN7cutlass13device_kernelINS_4gemm6kernel13GemmUniversalIN4cute5tupleIJiiiiEEENS1_10collective13CollectiveMmaINS1_35MainloopSm100TmaUmmaWarpSpecializedILi8ELi2ELi4ENS5_IJNS4_1CILi2EEESB_NSA_ILi1EEEEEEEENS5_IJNSA_ILi64EEENSA_ILi128EEESF_EEENS_10bfloat16_tENS5_IJlSC_lEEESI_SJ_NS4_8TiledMMAINS4_8MMA_AtomIJNS4_20SM100_MMA_F16BF16_SSISI_SI_fLi64ELi128ELNS4_4UMMA5MajorE0ELSO_0ELNSN_7ScaleInE0ELSP_0EEEEEENS4_6LayoutINS5_IJSC_SC_SC_EEENS5_IJNSA_ILi0EEESU_SU_EEEEENS5_IJNS4_10UnderscoreESX_SX_EEEEENS4_23SM90_TMA_LOAD_MULTICASTENS4_14ComposedLayoutINS4_7SwizzleILi3ELi4ELi3EEENS4_18smem_ptr_flag_bitsILi16EEENSS_INS5_IJNSA_ILi8EEESF_EEENS5_IJSF_SC_EEEEEEEvNS4_8identityES10_S1A_vS1B_EENS_8epilogue10collective18CollectiveEpilogueINS1D_23Sm100TmaWarpSpecializedILi4ELi2ELi16ELb1ELb0EEEJSH_NS5_IJNSS_ISF_SC_EENSS_INSA_ILi32EEESC_EEEEESI_SJ_SI_SJ_NS1D_6fusion15FusionCallbacksIS1H_NS1M_17LinearCombinationISI_fSI_fLNS_15FloatRoundStyleE2EEESH_S1L_JEEENS4_5SM1004TMEM4LOAD26SM100_TMEM_LOAD_16dp256b4xENS4_13SM90_TMA_LOADENS11_INS12_ILi2ELi4ELi3EEES15_NSS_INS5_IJS16_S1J_EEENS5_IJS1J_SC_EEEEEEENS4_17SM75_U32x4_LDSM_NENS4_14SM90_TMA_STOREES21_NS4_17SM90_U32x4_STSM_NENS4_39AutoVectorizingCopyWithAssumedAlignmentILi128EEEEEEvvEEEEvNT_6ParamsE:
        .type           _ZN7cutlass13device_kernelINS_4gemm6kernel13GemmUniversalIN4cute5tupleIJiiiiEEENS1_10collective13CollectiveMmaINS1_35MainloopSm100TmaUmmaWarpSpecializedILi8ELi2ELi4ENS5_IJNS4_1CILi2EEESB_NSA_ILi1EEEEEEEENS5_IJNSA_ILi64EEENSA_ILi128EEESF_EEENS_10bfloat16_tENS5_IJlSC_lEEESI_SJ_NS4_8TiledMMAINS4_8MMA_AtomIJNS4_20SM100_MMA_F16BF16_SSISI_SI_fLi64ELi128ELNS4_4UMMA5MajorE0ELSO_0ELNSN_7ScaleInE0ELSP_0EEEEEENS4_6LayoutINS5_IJSC_SC_SC_EEENS5_IJNSA_ILi0EEESU_SU_EEEEENS5_IJNS4_10UnderscoreESX_SX_EEEEENS4_23SM90_TMA_LOAD_MULTICASTENS4_14ComposedLayoutINS4_7SwizzleILi3ELi4ELi3EEENS4_18smem_ptr_flag_bitsILi16EEENSS_INS5_IJNSA_ILi8EEESF_EEENS5_IJSF_SC_EEEEEEEvNS4_8identityES10_S1A_vS1B_EENS_8epilogue10collective18CollectiveEpilogueINS1D_23Sm100TmaWarpSpecializedILi4ELi2ELi16ELb1ELb0EEEJSH_NS5_IJNSS_ISF_SC_EENSS_INSA_ILi32EEESC_EEEEESI_SJ_SI_SJ_NS1D_6fusion15FusionCallbacksIS1H_NS1M_17LinearCombinationISI_fSI_fLNS_15FloatRoundStyleE2EEESH_S1L_JEEENS4_5SM1004TMEM4LOAD26SM100_TMEM_LOAD_16dp256b4xENS4_13SM90_TMA_LOADENS11_INS12_ILi2ELi4ELi3EEES15_NSS_INS5_IJS16_S1J_EEENS5_IJS1J_SC_EEEEEEENS4_17SM75_U32x4_LDSM_NENS4_14SM90_TMA_STOREES21_NS4_17SM90_U32x4_STSM_NENS4_39AutoVectorizingCopyWithAssumedAlignmentILi128EEEEEEvvEEEEvNT_6ParamsE,@function
        .size           _ZN7cutlass13device_kernelINS_4gemm6kernel13GemmUniversalIN4cute5tupleIJiiiiEEENS1_10collective13CollectiveMmaINS1_35MainloopSm100TmaUmmaWarpSpecializedILi8ELi2ELi4ENS5_IJNS4_1CILi2EEESB_NSA_ILi1EEEEEEEENS5_IJNSA_ILi64EEENSA_ILi128EEESF_EEENS_10bfloat16_tENS5_IJlSC_lEEESI_SJ_NS4_8TiledMMAINS4_8MMA_AtomIJNS4_20SM100_MMA_F16BF16_SSISI_SI_fLi64ELi128ELNS4_4UMMA5MajorE0ELSO_0ELNSN_7ScaleInE0ELSP_0EEEEEENS4_6LayoutINS5_IJSC_SC_SC_EEENS5_IJNSA_ILi0EEESU_SU_EEEEENS5_IJNS4_10UnderscoreESX_SX_EEEEENS4_23SM90_TMA_LOAD_MULTICASTENS4_14ComposedLayoutINS4_7SwizzleILi3ELi4ELi3EEENS4_18smem_ptr_flag_bitsILi16EEENSS_INS5_IJNSA_ILi8EEESF_EEENS5_IJSF_SC_EEEEEEEvNS4_8identityES10_S1A_vS1B_EENS_8epilogue10collective18CollectiveEpilogueINS1D_23Sm100TmaWarpSpecializedILi4ELi2ELi16ELb1ELb0EEEJSH_NS5_IJNSS_ISF_SC_EENSS_INSA_ILi32EEESC_EEEEESI_SJ_SI_SJ_NS1D_6fusion15FusionCallbacksIS1H_NS1M_17LinearCombinationISI_fSI_fLNS_15FloatRoundStyleE2EEESH_S1L_JEEENS4_5SM1004TMEM4LOAD26SM100_TMEM_LOAD_16dp256b4xENS4_13SM90_TMA_LOADENS11_INS12_ILi2ELi4ELi3EEES15_NSS_INS5_IJS16_S1J_EEENS5_IJS1J_SC_EEEEEEENS4_17SM75_U32x4_LDSM_NENS4_14SM90_TMA_STOREES21_NS4_17SM90_U32x4_STSM_NENS4_39AutoVectorizingCopyWithAssumedAlignmentILi128EEEEEEvvEEEEvNT_6ParamsE,(.L_x_196 - _ZN7cutlass13device_kernelINS_4gemm6kernel13GemmUniversalIN4cute5tupleIJiiiiEEENS1_10collective13CollectiveMmaINS1_35MainloopSm100TmaUmmaWarpSpecializedILi8ELi2ELi4ENS5_IJNS4_1CILi2EEESB_NSA_ILi1EEEEEEEENS5_IJNSA_ILi64EEENSA_ILi128EEESF_EEENS_10bfloat16_tENS5_IJlSC_lEEESI_SJ_NS4_8TiledMMAINS4_8MMA_AtomIJNS4_20SM100_MMA_F16BF16_SSISI_SI_fLi64ELi128ELNS4_4UMMA5MajorE0ELSO_0ELNSN_7ScaleInE0ELSP_0EEEEEENS4_6LayoutINS5_IJSC_SC_SC_EEENS5_IJNSA_ILi0EEESU_SU_EEEEENS5_IJNS4_10UnderscoreESX_SX_EEEEENS4_23SM90_TMA_LOAD_MULTICASTENS4_14ComposedLayoutINS4_7SwizzleILi3ELi4ELi3EEENS4_18smem_ptr_flag_bitsILi16EEENSS_INS5_IJNSA_ILi8EEESF_EEENS5_IJSF_SC_EEEEEEEvNS4_8identityES10_S1A_vS1B_EENS_8epilogue10collective18CollectiveEpilogueINS1D_23Sm100TmaWarpSpecializedILi4ELi2ELi16ELb1ELb0EEEJSH_NS5_IJNSS_ISF_SC_EENSS_INSA_ILi32EEESC_EEEEESI_SJ_SI_SJ_NS1D_6fusion15FusionCallbacksIS1H_NS1M_17LinearCombinationISI_fSI_fLNS_15FloatRoundStyleE2EEESH_S1L_JEEENS4_5SM1004TMEM4LOAD26SM100_TMEM_LOAD_16dp256b4xENS4_13SM90_TMA_LOADENS11_INS12_ILi2ELi4ELi3EEES15_NSS_INS5_IJS16_S1J_EEENS5_IJS1J_SC_EEEEEEENS4_17SM75_U32x4_LDSM_NENS4_14SM90_TMA_STOREES21_NS4_17SM90_U32x4_STSM_NENS4_39AutoVectorizingCopyWithAssumedAlignmentILi128EEEEEEvvEEEEvNT_6ParamsE)
        .other          _ZN7cutlass13device_kernelINS_4gemm6kernel13GemmUniversalIN4cute5tupleIJiiiiEEENS1_10collective13CollectiveMmaINS1_35MainloopSm100TmaUmmaWarpSpecializedILi8ELi2ELi4ENS5_IJNS4_1CILi2EEESB_NSA_ILi1EEEEEEEENS5_IJNSA_ILi64EEENSA_ILi128EEESF_EEENS_10bfloat16_tENS5_IJlSC_lEEESI_SJ_NS4_8TiledMMAINS4_8MMA_AtomIJNS4_20SM100_MMA_F16BF16_SSISI_SI_fLi64ELi128ELNS4_4UMMA5MajorE0ELSO_0ELNSN_7ScaleInE0ELSP_0EEEEEENS4_6LayoutINS5_IJSC_SC_SC_EEENS5_IJNSA_ILi0EEESU_SU_EEEEENS5_IJNS4_10UnderscoreESX_SX_EEEEENS4_23SM90_TMA_LOAD_MULTICASTENS4_14ComposedLayoutINS4_7SwizzleILi3ELi4ELi3EEENS4_18smem_ptr_flag_bitsILi16EEENSS_INS5_IJNSA_ILi8EEESF_EEENS5_IJSF_SC_EEEEEEEvNS4_8identityES10_S1A_vS1B_EENS_8epilogue10collective18CollectiveEpilogueINS1D_23Sm100TmaWarpSpecializedILi4ELi2ELi16ELb1ELb0EEEJSH_NS5_IJNSS_ISF_SC_EENSS_INSA_ILi32EEESC_EEEEESI_SJ_SI_SJ_NS1D_6fusion15FusionCallbacksIS1H_NS1M_17LinearCombinationISI_fSI_fLNS_15FloatRoundStyleE2EEESH_S1L_JEEENS4_5SM1004TMEM4LOAD26SM100_TMEM_LOAD_16dp256b4xENS4_13SM90_TMA_LOADENS11_INS12_ILi2ELi4ELi3EEES15_NSS_INS5_IJS16_S1J_EEENS5_IJS1J_SC_EEEEEEENS4_17SM75_U32x4_LDSM_NENS4_14SM90_TMA_STOREES21_NS4_17SM90_U32x4_STSM_NENS4_39AutoVectorizingCopyWithAssumedAlignmentILi128EEEEEEvvEEEEvNT_6ParamsE,@"STO_CUDA_ENTRY STV_DEFAULT"
_ZN7cutlass13device_kernelINS_4gemm6kernel13GemmUniversalIN4cute5tupleIJiiiiEEENS1_10collective13CollectiveMmaINS1_35MainloopSm100TmaUmmaWarpSpecializedILi8ELi2ELi4ENS5_IJNS4_1CILi2EEESB_NSA_ILi1EEEEEEEENS5_IJNSA_ILi64EEENSA_ILi128EEESF_EEENS_10bfloat16_tENS5_IJlSC_lEEESI_SJ_NS4_8TiledMMAINS4_8MMA_AtomIJNS4_20SM100_MMA_F16BF16_SSISI_SI_fLi64ELi128ELNS4_4UMMA5MajorE0ELSO_0ELNSN_7ScaleInE0ELSP_0EEEEEENS4_6LayoutINS5_IJSC_SC_SC_EEENS5_IJNSA_ILi0EEESU_SU_EEEEENS5_IJNS4_10UnderscoreESX_SX_EEEEENS4_23SM90_TMA_LOAD_MULTICASTENS4_14ComposedLayoutINS4_7SwizzleILi3ELi4ELi3EEENS4_18smem_ptr_flag_bitsILi16EEENSS_INS5_IJNSA_ILi8EEESF_EEENS5_IJSF_SC_EEEEEEEvNS4_8identityES10_S1A_vS1B_EENS_8epilogue10collective18CollectiveEpilogueINS1D_23Sm100TmaWarpSpecializedILi4ELi2ELi16ELb1ELb0EEEJSH_NS5_IJNSS_ISF_SC_EENSS_INSA_ILi32EEESC_EEEEESI_SJ_SI_SJ_NS1D_6fusion15FusionCallbacksIS1H_NS1M_17LinearCombinationISI_fSI_fLNS_15FloatRoundStyleE2EEESH_S1L_JEEENS4_5SM1004TMEM4LOAD26SM100_TMEM_LOAD_16dp256b4xENS4_13SM90_TMA_LOADENS11_INS12_ILi2ELi4ELi3EEES15_NSS_INS5_IJS16_S1J_EEENS5_IJS1J_SC_EEEEEEENS4_17SM75_U32x4_LDSM_NENS4_14SM90_TMA_STOREES21_NS4_17SM90_U32x4_STSM_NENS4_39AutoVectorizingCopyWithAssumedAlignmentILi128EEEEEEvvEEEEvNT_6ParamsE:
[----:B------:R-:W1:Y:S01]  /*0000*/  LDC R1, c[0x0][0x37c] ;  /* 0x0000df00ff017b82 */ /* 0x000e620000000800 */
[----:B------:R-:W2:Y:S01]  /*0010*/  S2R R57, SR_TID.X ;  /* 0x0000000000397919 */ /* 0x000ea20000002100 */
[----:B------:R-:W3:Y:S01]  /*0020*/  LDCU.64 UR8, c[0x0][0x890] ;  /* 0x00011200ff0877ac */ /* 0x000ee20008000a00 */
[----:B------:R-:W-:Y:S02]  /*0030*/  PRMT R45, RZ, 0x7610, R45 ;  /* 0x00007610ff2d7816 */ /* 0x000fe4000000002d */
[----:B------:R-:W-:Y:S01]  /*0040*/  ELECT P3, URZ, PT ;  /* 0x0000000000ff782f */ /* 0x000fe20003860000 */
[----:B---3--:R-:W-:-:S04]  /*0050*/  UISETP.NE.U32.AND UP0, UPT, UR8, URZ, UPT ;  /* 0x000000ff0800728c */ /* 0x008fc8000bf05070 */
[----:B------:R-:W-:Y:S01]  /*0060*/  UISETP.NE.AND.EX UP0, UPT, UR9, URZ, UPT, UP0 ;  /* 0x000000ff0900728c */ /* 0x000fe2000bf05300 */
[----:B--2---:R-:W-:-:S05]  /*0070*/  SHF.R.U32.HI R46, RZ, 0x5, R57 ;  /* 0x00000005ff2e7819 */ /* 0x004fca0000011639 */
[----:B------:R-:W2:Y:S02]  /*0080*/  SHFL.IDX PT, R0, R46, RZ, 0x1f ;  /* 0x00001fff2e007589 */ /* 0x000ea400000e0000 */
[----:B--2---:R-:W-:Y:S01]  /*0090*/  R2UR UR17, R0 ;  /* 0x00000000001172ca */ /* 0x004fe200000e0000 */
[----:B-1----:R-:W-:-:S14]  /*00a0*/  BRA.U UP0, `(.L_x_0) ;  /* 0x0000000100307547 */ /* 0x002fdc000b800000 */
[----:B------:R-:W1:Y:S02]  /*00b0*/  LDCU.64 UR4, c[0x0][0x888] ;  /* 0x00011100ff0477ac */ /* 0x000e640008000a00 */
[----:B-1----:R-:W-:-:S04]  /*00c0*/  UISETP.NE.U32.AND UP0, UPT, UR4, URZ, UPT ;  /* 0x000000ff0400728c */ /* 0x002fc8000bf05070 */
[----:B------:R-:W-:-:S09]  /*00d0*/  UISETP.NE.AND.EX UP0, UPT, UR5, URZ, UPT, UP0 ;  /* 0x000000ff0500728c */ /* 0x000fd2000bf05300 */
[----:B------:R-:W-:Y:S05]  /*00e0*/  BRA.U !UP0, `(.L_x_1) ;  /* 0x0000000108147547 */ /* 0x000fea000b800000 */
[----:B------:R-:W1:Y:S01]  /*00f0*/  LDC.64 R2, c[0x0][0x888] ;  /* 0x00022200ff027b82 */ /* 0x000e620000000a00 */
[----:B------:R-:W1:Y:S02]  /*0100*/  LDCU.64 UR4, c[0x0][0x358] ;  /* 0x00006b00ff0477ac */ /* 0x000e640008000a00 */
[----:B-1----:R1:W5:Y:S01]  /*0110*/  LDG.E R27, desc[UR4][R2.64] ;  /* 0x00000004021b7981 */ /* 0x002362000c1e1900 */
[----:B------:R-:W-:Y:S01]  /*0120*/  HFMA2 R45, -RZ, RZ, 0, 5.9604644775390625e-08 ;  /* 0x00000001ff2d7431 */ /* 0x000fe200000001ff */
[----:B------:R-:W-:Y:S05]  /*0130*/  BRA `(.L_x_0) ;  /* 0x00000000000c7947 */ /* 0x000fea0003800000 */
.L_x_1:
[----:B------:R-:W1:Y:S01]  /*0140*/  LDCU UR4, c[0x0][0x880] ;  /* 0x00011000ff0477ac */ /* 0x000e620008000800 */
[----:B------:R-:W-:Y:S01]  /*0150*/  HFMA2 R45, -RZ, RZ, 0, 5.9604644775390625e-08 ;  /* 0x00000001ff2d7431 */ /* 0x000fe200000001ff */
[----:B-1----:R-:W-:-:S07]  /*0160*/  MOV R27, UR4 ;  /* 0x00000004001b7c02 */ /* 0x002fce0008000f00 */
.L_x_0:
[----:B------:R-:W2:Y:S02]  /*0170*/  LDCU.64 UR4, c[0x0][0x8b0] ;  /* 0x00011600ff0477ac */ /* 0x000ea40008000a00 */
[----:B--2---:R-:W-:-:S04]  /*0180*/  UISETP.NE.U32.AND UP0, UPT, UR4, URZ, UPT ;  /* 0x000000ff0400728c */ /* 0x004fc8000bf05070 */
[----:B------:R-:W-:-:S09]  /*0190*/  UISETP.NE.AND.EX UP0, UPT, UR5, URZ, UPT, UP0 ;  /* 0x000000ff0500728c */ /* 0x000fd2000bf05300 */
[----:B------:R-:W-:Y:S05]  /*01a0*/  BRA.U UP0, `(.L_x_2) ;  /* 0x0000000100287547 */ /* 0x000fea000b800000 */
[----:B------:R-:W2:Y:S02]  /*01b0*/  LDCU.64 UR4, c[0x0][0x8a8] ;  /* 0x00011500ff0477ac */ /* 0x000ea40008000a00 */
[----:B--2---:R-:W-:-:S04]  /*01c0*/  UISETP.NE.U32.AND UP0, UPT, UR4, URZ, UPT ;  /* 0x000000ff0400728c */ /* 0x004fc8000bf05070 */
[----:B------:R-:W-:-:S09]  /*01d0*/  UISETP.NE.AND.EX UP0, UPT, UR5, URZ, UPT, UP0 ;  /* 0x000000ff0500728c */ /* 0x000fd2000bf05300 */
[----:B------:R-:W-:Y:S05]  /*01e0*/  BRA.U !UP0, `(.L_x_3) ;  /* 0x0000000108107547 */ /* 0x000fea000b800000 */
[----:B------:R-:W2:Y:S01]  /*01f0*/  LDC.64 R24, c[0x0][0x8a8] ;  /* 0x00022a00ff187b82 */ /* 0x000ea20000000a00 */
[----:B------:R-:W2:Y:S02]  /*0200*/  LDCU.64 UR4, c[0x0][0x358] ;  /* 0x00006b00ff0477ac */ /* 0x000ea40008000a00 */
[----:B--2---:R2:W5:Y:S01]  /*0210*/  LDG.E R24, desc[UR4][R24.64] ;  /* 0x0000000418187981 */ /* 0x004562000c1e1900 */
[----:B------:R-:W-:Y:S05]  /*0220*/  BRA `(.L_x_2) ;  /* 0x0000000000087947 */ /* 0x000fea0003800000 */
.L_x_3:
[----:B------:R-:W2:Y:S02]  /*0230*/  LDCU UR4, c[0x0][0x8a0] ;  /* 0x00011400ff0477ac */ /* 0x000ea40008000800 */
[----:B--2---:R-:W-:Y:S02]  /*0240*/  MOV R24, UR4 ;  /* 0x0000000400187c02 */ /* 0x004fe40008000f00 */
.L_x_2:
[----:B------:R-:W-:Y:S01]  /*0250*/  IMAD.U32 R0, RZ, RZ, UR17 ;  /* 0x00000011ff007e24 */ /* 0x000fe2000f8e00ff */
[----:B------:R-:W-:Y:S04]  /*0260*/  BSSY.RECONVERGENT B0, `(.L_x_4) ;  /* 0x000000c000007945 */ /* 0x000fe80003800200 */
[C---:B------:R-:W-:Y:S02]  /*0270*/  ISETP.NE.OR P1, PT, R0.reuse, 0x1, !P3 ;  /* 0x000000010000780c */ /* 0x040fe40005f25670 */
[----:B------:R-:W-:-:S11]  /*0280*/  ISETP.NE.OR P0, PT, R0, 0x3, !P3 ;  /* 0x000000030000780c */ /* 0x000fd60005f05670 */
[----:B------:R-:W-:Y:S05]  /*0290*/  @P1 BRA `(.L_x_5) ;  /* 0x0000000000201947 */ /* 0x000fea0003800000 */
[----:B------:R-:W3:Y:S02]  /*02a0*/  LDCU.64 UR4, c[0x0][0x348] ;  /* 0x00006900ff0477ac */ /* 0x000ee40008000a00 */
[----:B---3--:R-:W-:Y:S02]  /*02b0*/  UIADD3 UR6, UP1, UPT, UR4, 0x80, URZ ;  /* 0x0000008004067890 */ /* 0x008fe4000ff3e0ff */
[----:B------:R-:W-:Y:S02]  /*02c0*/  UIADD3 UR4, UP0, UPT, UR4, 0x180, URZ ;  /* 0x0000018004047890 */ /* 0x000fe4000ff1e0ff */
[----:B------:R-:W-:Y:S02]  /*02d0*/  UIADD3.X UR7, UPT, UPT, URZ, UR5, URZ, UP1, !UPT ;  /* 0x00000005ff077290 */ /* 0x000fe40008ffe4ff */
[----:B------:R-:W-:-:S07]  /*02e0*/  UIADD3.X UR5, UPT, UPT, URZ, UR5, URZ, UP0, !UPT ;  /* 0x00000005ff057290 */ /* 0x000fce00087fe4ff */
[----:B------:R3:W-:Y:S02]  /*02f0*/  UTMACCTL.PF [UR6] ;  /* 0x00000000060079b9 */ /* 0x0007e40008040000 */
[----:B------:R3:W-:Y:S02]  /*0300*/  UTMACCTL.PF [UR4] ;  /* 0x00000000040079b9 */ /* 0x0007e40008040000 */
[----:B---3--:R-:W-:Y:S01]  /*0310*/  NOP ;  /* 0x0000000000007918 */ /* 0x008fe20000000000 */
.L_x_5:
[----:B------:R-:W-:Y:S05]  /*0320*/  BSYNC.RECONVERGENT B0 ;  /* 0x0000000000007941 */ /* 0x000fea0003800200 */
.L_x_4:
[----:B------:R-:W-:Y:S04]  /*0330*/  BSSY.RECONVERGENT B0, `(.L_x_6) ;  /* 0x000000a000007945 */ /* 0x000fe80003800200 */
        /* <DEDUP_REMOVED lines=9> */
.L_x_7:
[----:B------:R-:W-:Y:S05]  /*03d0*/  BSYNC.RECONVERGENT B0 ;  /* 0x0000000000007941 */ /* 0x000fea0003800200 */
.L_x_6:
[----:B------:R-:W3:Y:S01]  /*03e0*/  LDCU.64 UR4, c[0x0][0x888] ;  /* 0x00011100ff0477ac */ /* 0x000ee20008000a00 */
[----:B------:R-:W-:Y:S02]  /*03f0*/  UISETP.EQ.U32.AND UP1, UPT, UR8, URZ, UPT ;  /* 0x000000ff0800728c */ /* 0x000fe4000bf22070 */
[----:B------:R-:W-:Y:S02]  /*0400*/  UPLOP3.LUT UP3, UPT, UPT, UPT, UPT, 0x80, 0x8 ;  /* 0x000000000008789c */ /* 0x000fe40003f6f070 */
[----:B---3--:R-:W-:-:S04]  /*0410*/  UISETP.NE.U32.AND UP0, UPT, UR4, URZ, UPT ;  /* 0x000000ff0400728c */ /* 0x008fc8000bf05070 */
[----:B------:R-:W-:-:S04]  /*0420*/  UISETP.NE.AND.EX UP0, UPT, UR5, URZ, UPT, UP0 ;  /* 0x000000ff0500728c */ /* 0x000fc8000bf05300 */
[----:B------:R-:W-:-:S04]  /*0430*/  UISETP.EQ.OR.EX UP2, UPT, UR9, URZ, !UP0, UP1 ;  /* 0x000000ff0900728c */ /* 0x000fc8000c742710 */
[----:B------:R-:W-:-:S06]  /*0440*/  UP2UR UR4, UPR, URZ, 0x4 ;  /* 0x00000004ff047883 */ /* 0x000fcc0008000000 */
[----:B------:R-:W-:Y:S01]  /*0450*/  MOV R49, UR4 ;  /* 0x0000000400317c02 */ /* 0x000fe20008000f00 */
[----:B------:R-:W-:Y:S06]  /*0460*/  BRA.U !UP2, `(.L_x_8) ;  /* 0x000000010a207547 */ /* 0x000fec000b800000 */
[----:B------:R-:W-:Y:S01]  /*0470*/  UISETP.NE.U32.AND UP1, UPT, UR8, URZ, UPT ;  /* 0x000000ff0800728c */ /* 0x000fe2000bf25070 */
[----:B-----5:R-:W-:Y:S01]  /*0480*/  FSETP.NEU.AND P0, PT, R27, RZ, PT ;  /* 0x000000ff1b00720b */ /* 0x020fe20003f0d000 */
[----:B------:R-:W-:Y:S02]  /*0490*/  USEL UR4, URZ, 0xffffffff, UP0 ;  /* 0xffffffffff047887 */ /* 0x000fe40008000000 */
[----:B------:R-:W-:-:S10]  /*04a0*/  UISETP.NE.AND.EX UP1, UPT, UR9, URZ, UPT, UP1 ;  /* 0x000000ff0900728c */ /* 0x000fd4000bf25310 */
[----:B------:R-:W-:Y:S01]  /*04b0*/  VOTEU.ANY UP0, P0 ;  /* 0x0000000000ff7886 */ /* 0x000fe20000000100 */
[----:B------:R-:W-:-:S04]  /*04c0*/  @!UP1 USEL UR4, URZ, 0xffffffff, UP0 ;  /* 0xffffffffff049887 */ /* 0x000fc80008000000 */
[----:B------:R-:W-:-:S04]  /*04d0*/  ULOP3.LUT UR4, UR4, 0x1, URZ, 0xc0, !UPT ;  /* 0x0000000104047892 */ /* 0x000fc8000f8ec0ff */
[----:B------:R-:W-:-:S11]  /*04e0*/  UISETP.NE.U32.AND UP3, UPT, UR4, 0x1, UPT ;  /* 0x000000010400788c */ /* 0x000fd6000bf65070 */
.L_x_8:
[----:B-1----:R-:W1:Y:S01]  /*04f0*/  SHFL.IDX PT, R2, R46, RZ, 0x1f ;  /* 0x00001fff2e027589 */ /* 0x002e6200000e0000 */
[----:B------:R-:W-:-:S04]  /*0500*/  UISETP.NE.AND UP0, UPT, UR17, 0x2, UPT ;  /* 0x000000021100788c */ /* 0x000fc8000bf05270 */
[----:B------:R-:W-:Y:S01]  /*0510*/  USEL UR48, URZ, 0x1, UP0 ;  /* 0x00000001ff307887 */ /* 0x000fe20008000000 */
[----:B-1----:R-:W-:-:S13]  /*0520*/  ISETP.NE.AND P0, PT, R2, RZ, PT ;  /* 0x000000ff0200720c */ /* 0x002fda0003f05270 */
[----:B------:R-:W-:Y:S05]  /*0530*/  @P0 BRA `(.L_x_9) ;  /* 0x0000000000840947 */ /* 0x000fea0003800000 */
[----:B------:R-:W-:Y:S01]  /*0540*/  ELECT P0, URZ, PT ;  /* 0x0000000000ff782f */ /* 0x000fe20003800000 */
[----:B------:R-:W-:-:S12]  /*0550*/  BSSY.RECONVERGENT B0, `(.L_x_9) ;  /* 0x000001f000007945 */ /* 0x000fd80003800200 */
[----:B------:R-:W-:Y:S05]  /*0560*/  @!P0 BRA `(.L_x_10) ;  /* 0x0000000000748947 */ /* 0x000fea0003800000 */
[----:B------:R-:W1:Y:S01]  /*0570*/  S2UR UR4, SR_CgaCtaId ;  /* 0x00000000000479c3 */ /* 0x000e620000008800 */
[----:B------:R-:W-:Y:S01]  /*0580*/  UMOV UR5, 0x400 ;  /* 0x0000040000057882 */ /* 0x000fe20000000000 */
[----:B------:R-:W-:Y:S01]  /*0590*/  UMOV UR8, 0x1 ;  /* 0x0000000100087882 */ /* 0x000fe20000000000 */
[----:B------:R-:W-:Y:S01]  /*05a0*/  UMOV UR6, 0x3 ;  /* 0x0000000300067882 */ /* 0x000fe20000000000 */
[----:B------:R-:W-:-:S04]  /*05b0*/  UIADD3 UR8, UPT, UPT, -UR8, 0x100000, URZ ;  /* 0x0010000008087890 */ /* 0x000fc8000fffe1ff */
[----:B------:R-:W-:Y:S02]  /*05c0*/  USHF.L.U32 UR9, UR8, 0xb, URZ ;  /* 0x0000000b08097899 */ /* 0x000fe400080006ff */
[----:B------:R-:W-:Y:S02]  /*05d0*/  USHF.L.U32 UR8, UR8, 0x1, URZ ;  /* 0x0000000108087899 */ /* 0x000fe400080006ff */
[----:B------:R-:W-:-:S04]  /*05e0*/  UIADD3 UR6, UPT, UPT, -UR6, 0x100000, URZ ;  /* 0x0010000006067890 */ /* 0x000fc8000fffe1ff */
[----:B------:R-:W-:Y:S02]  /*05f0*/  USHF.L.U32 UR7, UR6, 0xb, URZ ;  /* 0x0000000b06077899 */ /* 0x000fe400080006ff */
[----:B------:R-:W-:Y:S02]  /*0600*/  USHF.L.U32 UR6, UR6, 0x1, URZ ;  /* 0x0000000106067899 */ /* 0x000fe400080006ff */
[----:B-1----:R-:W-:Y:S01]  /*0610*/  ULEA UR4, UR4, UR5, 0x18 ;  /* 0x0000000504047291 */ /* 0x002fe2000f8ec0ff */
[----:B------:R-:W1:Y:S11]  /*0620*/  FENCE.VIEW.ASYNC.S ;  /* 0x00000000000073c6 */ /* 0x000e760000000000 */
[----:B-1----:R1:W3:Y:S01]  /*0630*/  SYNCS.EXCH.64 URZ, [UR4], UR8 ;  /* 0x0000000804ff75b2 */ /* 0x0022e20008000100 */
[----:B------:R1:W4:Y:S01]  /*0640*/  SYNCS.EXCH.64 URZ, [UR4+0x40], UR6 ;  /* 0x0000400604ff75b2 */ /* 0x0003220008000100 */
[----:B------:R1:W1:Y:S01]  /*0650*/  SYNCS.EXCH.64 URZ, [UR4+0x8], UR8 ;  /* 0x0000080804ff75b2 */ /* 0x0002620008000100 */
        /* <DEDUP_REMOVED lines=13> */
[----:B------:R-:W-:Y:S01]  /*0730*/  NOP ;  /* 0x0000000000007918 */ /* 0x000fe20000000000 */
.L_x_10:
[----:B-1----:R-:W-:Y:S05]  /*0740*/  BSYNC.RECONVERGENT B0 ;  /* 0x0000000000007941 */ /* 0x002fea0003800200 */
.L_x_9:
[----:B------:R-:W1:Y:S01]  /*0750*/  SHFL.IDX PT, R2, R46, RZ, 0x1f ;  /* 0x00001fff2e027589 */ /* 0x000e6200000e0000 */
[----:B------:R-:W-:Y:S01]  /*0760*/  NOP ;  /* 0x0000000000007918 */ /* 0x000fe20000000000 */
[----:B-1----:R-:W-:-:S13]  /*0770*/  ISETP.NE.AND P0, PT, R2, 0x1, PT ;  /* 0x000000010200780c */ /* 0x002fda0003f05270 */
[----:B------:R-:W-:Y:S05]  /*0780*/  @P0 BRA `(.L_x_11) ;  /* 0x0000000000580947 */ /* 0x000fea0003800000 */
        /* <DEDUP_REMOVED lines=9> */
[----:B------:R-:W-:Y:S01]  /*0820*/  USHF.L.U32 UR6, UR6, 0x1, URZ ;  /* 0x0000000106067899 */ /* 0x000fe200080006ff */
[----:B------:R-:W-:Y:S01]  /*0830*/  ELECT P0, URZ, PT ;  /* 0x0000000000ff782f */ /* 0x000fe20003800000 */
[----:B-1----:R-:W-:Y:S01]  /*0840*/  ULEA UR4, UR4, UR5, 0x18 ;  /* 0x0000000504047291 */ /* 0x002fe2000f8ec0ff */
[----:B------:R-:W1:Y:S11]  /*0850*/  FENCE.VIEW.ASYNC.S ;  /* 0x00000000000073c6 */ /* 0x000e760000000000 */
[----:B-1----:R1:W1:Y:S01]  /*0860*/  SYNCS.EXCH.64 URZ, [UR4+0x80], UR8 ;  /* 0x0000800804ff75b2 */ /* 0x0022620008000100 */
        /* <DEDUP_REMOVED lines=8> */
.L_x_11:
[----:B------:R-:W2:Y:S01]  /*08f0*/  SHFL.IDX PT, R2, R46, RZ, 0x1f ;  /* 0x00001fff2e027589 */ /* 0x000ea200000e0000 */
[----:B------:R-:W-:Y:S01]  /*0900*/  NOP ;  /* 0x0000000000007918 */ /* 0x000fe20000000000 */
[----:B--2---:R-:W-:-:S13]  /*0910*/  ISETP.NE.AND P0, PT, R2, 0x3, PT ;  /* 0x000000030200780c */ /* 0x004fda0003f05270 */
[----:B------:R-:W-:Y:S05]  /*0920*/  @P0 BRA `(.L_x_12) ;  /* 0x0000000000300947 */ /* 0x000fea0003800000 */
[----:B-1----:R-:W1:Y:S01]  /*0930*/  S2UR UR4, SR_CgaCtaId ;  /* 0x00000000000479c3 */ /* 0x002e620000008800 */
[----:B------:R-:W-:Y:S01]  /*0940*/  UMOV UR6, 0x400 ;  /* 0x0000040000067882 */ /* 0x000fe20000000000 */
[----:B------:R-:W-:Y:S01]  /*0950*/  UMOV UR5, 0x20 ;  /* 0x0000002000057882 */ /* 0x000fe20000000000 */
[----:B------:R-:W-:Y:S01]  /*0960*/  ELECT P0, URZ, PT ;  /* 0x0000000000ff782f */ /* 0x000fe20003800000 */
[----:B-1----:R-:W-:Y:S02]  /*0970*/  ULEA UR6, UR4, UR6, 0x18 ;  /* 0x0000000604067291 */ /* 0x002fe4000f8ec0ff */
[----:B------:R-:W-:-:S04]  /*0980*/  UIADD3 UR4, UPT, UPT, -UR5, 0x100000, URZ ;  /* 0x0010000005047890 */ /* 0x000fc8000fffe1ff */
[----:B------:R-:W-:Y:S02]  /*0990*/  USHF.L.U32 UR5, UR4, 0xb, URZ ;  /* 0x0000000b04057899 */ /* 0x000fe400080006ff */
[----:B------:R-:W-:Y:S01]  /*09a0*/  USHF.L.U32 UR4, UR4, 0x1, URZ ;  /* 0x0000000104047899 */ /* 0x000fe200080006ff */
[----:B------:R-:W1:Y:S11]  /*09b0*/  FENCE.VIEW.ASYNC.S ;  /* 0x00000000000073c6 */ /* 0x000e760000000000 */
[----:B-1----:R2:W1:Y:S01]  /*09c0*/  SYNCS.EXCH.64 URZ, [UR6+0xc0], UR4 ;  /* 0x0000c00406ff75b2 */ /* 0x0024620008000100 */
[----:B------:R2:W1:Y:S02]  /*09d0*/  SYNCS.EXCH.64 URZ, [UR6+0xc8], UR4 ;  /* 0x0000c80406ff75b2 */ /* 0x0004640008000100 */
[----:B--2---:R-:W-:Y:S01]  /*09e0*/  NOP ;  /* 0x0000000000007918 */ /* 0x004fe20000000000 */
.L_x_12:
[----:B------:R-:W2:Y:S01]  /*09f0*/  SHFL.IDX PT, R2, R46, RZ, 0x1f ;  /* 0x00001fff2e027589 */ /* 0x000ea200000e0000 */
[----:B------:R-:W-:Y:S01]  /*0a00*/  NOP ;  /* 0x0000000000007918 */ /* 0x000fe20000000000 */
[----:B--2---:R-:W-:-:S13]  /*0a10*/  ISETP.NE.AND P0, PT, R2, 0x4, PT ;  /* 0x000000040200780c */ /* 0x004fda0003f05270 */
[----:B------:R-:W-:Y:S05]  /*0a20*/  @P0 BRA `(.L_x_13) ;  /* 0x00000000004c0947 */ /* 0x000fea0003800000 */
[----:B-1----:R-:W1:Y:S01]  /*0a30*/  S2UR UR6, SR_CgaCtaId ;  /* 0x00000000000679c3 */ /* 0x002e620000008800 */
[----:B------:R-:W-:Y:S01]  /*0a40*/  UMOV UR4, 0x3a0 ;  /* 0x000003a000047882 */ /* 0x000fe20000000000 */
[----:B------:R-:W-:Y:S01]  /*0a50*/  UMOV UR5, 0x400 ;  /* 0x0000040000057882 */ /* 0x000fe20000000000 */
[----:B------:R-:W-:Y:S01]  /*0a60*/  USEL UR4, UR4, 0x320, UP3 ;  /* 0x0000032004047887 */ /* 0x000fe20009800000 */
[----:B------:R-:W-:Y:S01]  /*0a70*/  UMOV UR8, 0x1 ;  /* 0x0000000100087882 */ /* 0x000fe20000000000 */
[----:B------:R-:W-:Y:S01]  /*0a80*/  ELECT P0, URZ, PT ;  /* 0x0000000000ff782f */ /* 0x000fe20003800000 */
[----:B------:R-:W-:-:S04]  /*0a90*/  UIADD3 UR8, UPT, UPT, -UR8, 0x100000, URZ ;  /* 0x0010000008087890 */ /* 0x000fc8000fffe1ff */
[----:B------:R-:W-:Y:S02]  /*0aa0*/  USHF.L.U32 UR9, UR8, 0xb, URZ ;  /* 0x0000000b08097899 */ /* 0x000fe400080006ff */
[----:B------:R-:W-:Y:S02]  /*0ab0*/  USHF.L.U32 UR8, UR8, 0x1, URZ ;  /* 0x0000000108087899 */ /* 0x000fe400080006ff */
[----:B-1----:R-:W-:Y:S02]  /*0ac0*/  ULEA UR6, UR6, UR5, 0x18 ;  /* 0x0000000506067291 */ /* 0x002fe4000f8ec0ff */
[----:B------:R-:W-:-:S04]  /*0ad0*/  UIADD3 UR4, UPT, UPT, -UR4, 0x100000, URZ ;  /* 0x0010000004047890 */ /* 0x000fc8000fffe1ff */
[----:B------:R-:W-:Y:S02]  /*0ae0*/  USHF.L.U32 UR5, UR4, 0xb, URZ ;  /* 0x0000000b04057899 */ /* 0x000fe400080006ff */
[----:B------:R-:W-:Y:S01]  /*0af0*/  USHF.L.U32 UR4, UR4, 0x1, URZ ;  /* 0x0000000104047899 */ /* 0x000fe200080006ff */
[----:B------:R-:W1:Y:S03]  /*0b00*/  FENCE.VIEW.ASYNC.S ;  /* 0x00000000000073c6 */ /* 0x000e660000000000 */
[----:B-1----:R2:W1:Y:S08]  /*0b10*/  SYNCS.EXCH.64 URZ, [UR6+0xd0], UR8 ;  /* 0x0000d00806ff75b2 */ /* 0x0024700008000100 */
[----:B------:R2:W1:Y:S01]  /*0b20*/  SYNCS.EXCH.64 URZ, [UR6+0xe0], UR4 ;  /* 0x0000e00406ff75b2 */ /* 0x0004620008000100 */
[----:B------:R2:W1:Y:S01]  /*0b30*/  SYNCS.EXCH.64 URZ, [UR6+0xd8], UR8 ;  /* 0x0000d80806ff75b2 */ /* 0x0004620008000100 */
[----:B------:R2:W1:Y:S02]  /*0b40*/  SYNCS.EXCH.64 URZ, [UR6+0xe8], UR4 ;  /* 0x0000e80406ff75b2 */ /* 0x0004640008000100 */
[----:B--2---:R-:W-:Y:S01]  /*0b50*/  NOP ;  /* 0x0000000000007918 */ /* 0x004fe20000000000 */
.L_x_13:
[----:B------:R-:W2:Y:S01]  /*0b60*/  SHFL.IDX PT, R2, R46, RZ, 0x1f ;  /* 0x00001fff2e027589 */ /* 0x000ea200000e0000 */
[----:B------:R-:W-:Y:S01]  /*0b70*/  NOP ;  /* 0x0000000000007918 */ /* 0x000fe20000000000 */
[----:B--2---:R-:W-:-:S13]  /*0b80*/  ISETP.NE.AND P0, PT, R2, 0x5, PT ;  /* 0x000000050200780c */ /* 0x004fda0003f05270 */
[----:B------:R-:W-:Y:S05]  /*0b90*/  @P0 BRA `(.L_x_14) ;  /* 0x0000000000580947 */ /* 0x000fea0003800000 */
[----:B-1----:R-:W1:Y:S01]  /*0ba0*/  S2UR UR4, SR_CgaCtaId ;  /* 0x00000000000479c3 */ /* 0x002e620000008800 */
        /* <DEDUP_REMOVED lines=19> */
[----:B------:R2:W1:Y:S02]  /*0ce0*/  SYNCS.EXCH.64 URZ, [UR4+0x128], UR6 ;  /* 0x0001280604ff75b2 */ /* 0x0004640008000100 */
[----:B--2---:R-:W-:Y:S01]  /*0cf0*/  NOP ;  /* 0x0000000000007918 */ /* 0x004fe20000000000 */
.L_x_14:
[----:B------:R-:W2:Y:S01]  /*0d00*/  SHFL.IDX PT, R2, R46, RZ, 0x1f ;  /* 0x00001fff2e027589 */ /* 0x000ea200000e0000 */
[----:B------:R-:W-:Y:S01]  /*0d10*/  NOP ;  /* 0x0000000000007918 */ /* 0x000fe20000000000 */
[----:B--2---:R-:W-:-:S13]  /*0d20*/  ISETP.NE.AND P0, PT, R2, 0x3, PT ;  /* 0x000000030200780c */ /* 0x004fda0003f05270 */
[----:B------:R-:W-:Y:S05]  /*0d30*/  @P0 BRA `(.L_x_15) ;  /* 0x0000000000380947 */ /* 0x000fea0003800000 */
[----:B------:R-:W2:Y:S01]  /*0d40*/  S2UR UR5, SR_CgaCtaId ;  /* 0x00000000000579c3 */ /* 0x000ea20000008800 */
[----:B-1----:R-:W-:Y:S01]  /*0d50*/  UMOV UR4, 0x400 ;  /* 0x0000040000047882 */ /* 0x002fe20000000000 */
[----:B------:R-:W-:Y:S01]  /*0d60*/  UMOV UR6, 0x20 ;  /* 0x0000002000067882 */ /* 0x000fe20000000000 */
[----:B------:R-:W-:Y:S01]  /*0d70*/  ELECT P0, URZ, PT ;  /* 0x0000000000ff782f */ /* 0x000fe20003800000 */
[----:B------:R-:W-:-:S04]  /*0d80*/  UIADD3 UR6, UPT, UPT, -UR6, 0x100000, URZ ;  /* 0x0010000006067890 */ /* 0x000fc8000fffe1ff */
[----:B------:R-:W-:Y:S02]  /*0d90*/  USHF.L.U32 UR7, UR6, 0xb, URZ ;  /* 0x0000000b06077899 */ /* 0x000fe400080006ff */
[----:B------:R-:W-:Y:S02]  /*0da0*/  USHF.L.U32 UR6, UR6, 0x1, URZ ;  /* 0x0000000106067899 */ /* 0x000fe400080006ff */
[----:B--2---:R-:W-:Y:S01]  /*0db0*/  ULEA UR4, UR5, UR4, 0x18 ;  /* 0x0000000405047291 */ /* 0x004fe2000f8ec0ff */
[----:B------:R-:W1:Y:S11]  /*0dc0*/  FENCE.VIEW.ASYNC.S ;  /* 0x00000000000073c6 */ /* 0x000e760000000000 */
[----:B-1----:R2:W1:Y:S01]  /*0dd0*/  SYNCS.EXCH.64 URZ, [UR4+0x130], UR6 ;  /* 0x0001300604ff75b2 */ /* 0x0024620008000100 */
[----:B------:R2:W1:Y:S01]  /*0de0*/  SYNCS.EXCH.64 URZ, [UR4+0x140], UR6 ;  /* 0x0001400604ff75b2 */ /* 0x0004620008000100 */
[----:B------:R2:W1:Y:S01]  /*0df0*/  SYNCS.EXCH.64 URZ, [UR4+0x138], UR6 ;  /* 0x0001380604ff75b2 */ /* 0x0004620008000100 */
[----:B------:R2:W1:Y:S02]  /*0e00*/  SYNCS.EXCH.64 URZ, [UR4+0x148], UR6 ;  /* 0x0001480604ff75b2 */ /* 0x0004640008000100 */
[----:B--2---:R-:W-:Y:S01]  /*0e10*/  NOP ;  /* 0x0000000000007918 */ /* 0x004fe20000000000 */
.L_x_15:
[----:B-1----:R-:W1:Y:S01]  /*0e20*/  LDCU UR4, c[0x0][0x36c] ;  /* 0x00006d80ff0477ac */ /* 0x002e620008000800 */
[----:B------:R-:W-:Y:S01]  /*0e30*/  ISETP.NE.OR P3, PT, R0, 0x2, !P3 ;  /* 0x000000020000780c */ /* 0x000fe20005f65670 */
[----:B------:R-:W-:Y:S01]  /*0e40*/  NOP ;  /* 0x0000000000007918 */ /* 0x000fe20000000000 */
[----:B------:R-:W-:Y:S01]  /*0e50*/  LOP3.LUT R0, R57, 0x1f, RZ, 0xc0, !PT ;  /* 0x0000001f39007812 */ /* 0x000fe200078ec0ff */
[----:B------:R-:W-:Y:S02]  /*0e60*/  UISETP.NE.AND UP4, UPT, UR17, URZ, UPT ;  /* 0x000000ff1100728c */ /* 0x000fe4000bf85270 */
[----:B-1----:R-:W-:-:S09]  /*0e70*/  UISETP.EQ.U32.AND UP5, UPT, UR4, 0x1, UPT ;  /* 0x000000010400788c */ /* 0x002fd2000bfa2070 */
[----:B------:R-:W-:Y:S05]  /*0e80*/  BRA.U !UP5, `(.L_x_16) ;  /* 0x000000010d087547 */ /* 0x000fea000b800000 */
[----:B---34-:R-:W-:Y:S01]  /*0e90*/  UCGABAR_ARV ;  /* 0x00000000000079c7 */ /* 0x018fe20008000000 */
[----:B------:R-:W-:Y:S05]  /*0ea0*/  BRA `(.L_x_17) ;  /* 0x0000000000047947 */ /* 0x000fea0003800000 */
.L_x_16:
[----:B---34-:R-:W-:Y:S01]  /*0eb0*/  NOP ;  /* 0x0000000000007918 */ /* 0x018fe20000000000 */
.L_x_17:
[----:B------:R-:W1:Y:S01]  /*0ec0*/  S2UR UR16, SR_CTAID.X ;  /* 0x00000000001079c3 */ /* 0x000e620000002500 */
[----:B------:R-:W-:-:S05]  /*0ed0*/  CS2R.32 R48, SR_CgaSize ;  /* 0x0000000000307805 */ /* 0x000fca0000008a00 */
[----:B------:R-:W-:-:S05]  /*0ee0*/  IMAD R48, R48, -0xa0, RZ ;  /* 0xffffff6030307824 */ /* 0x000fca00078e02ff */
[----:B------:R-:W-:-:S14]  /*0ef0*/  R2UR UR5, R48 ;  /* 0x00000000300572ca */ /* 0x000fdc00000e0000 */
[----:B------:R-:W2:Y:S01]  /*0f00*/  LDCU UR5, c[0x0][UR5+0x2b0] ;  /* 0x00005600050577ac */ /* 0x000ea20008000800 */
[----:B------:R-:W-:-:S05]  /*0f10*/  CS2R.32 R48, SR_CgaSize ;  /* 0x0000000000307805 */ /* 0x000fca0000008a00 */
[----:B------:R-:W-:-:S05]  /*0f20*/  IMAD R48, R48, -0xa0, RZ ;  /* 0xffffff6030307824 */ /* 0x000fca00078e02ff */
[----:B------:R-:W-:-:S14]  /*0f30*/  R2UR UR4, R48 ;  /* 0x00000000300472ca */ /* 0x000fdc00000e0000 */
[----:B------:R-:W3:Y:S01]  /*0f40*/  LDCU UR4, c[0x0][UR4+0x2b4] ;  /* 0x00005680040477ac */ /* 0x000ee20008000800 */
[----:B------:R-:W4:Y:S01]  /*0f50*/  S2UR UR20, SR_CTAID.Y ;  /* 0x00000000001479c3 */ /* 0x000f220000002600 */
[----:B------:R-:W-:-:S05]  /*0f60*/  CS2R.32 R48, SR_CgaSize ;  /* 0x0000000000307805 */ /* 0x000fca0000008a00 */
[----:B------:R-:W-:-:S05]  /*0f70*/  IMAD R48, R48, -0xa0, RZ ;  /* 0xffffff6030307824 */ /* 0x000fca00078e02ff */
[----:B------:R-:W-:-:S14]  /*0f80*/  R2UR UR7, R48 ;  /* 0x00000000300772ca */ /* 0x000fdc00000e0000 */
[----:B------:R-:W3:Y:S01]  /*0f90*/  LDCU UR7, c[0x0][UR7+0x2a0] ;  /* 0x00005400070777ac */ /* 0x000ee20008000800 */
[----:B------:R-:W-:-:S05]  /*0fa0*/  CS2R.32 R48, SR_CgaSize ;  /* 0x0000000000307805 */ /* 0x000fca0000008a00 */
[----:B------:R-:W-:-:S05]  /*0fb0*/  IMAD R48, R48, -0xa0, RZ ;  /* 0xffffff6030307824 */ /* 0x000fca00078e02ff */
[----:B------:R-:W-:-:S14]  /*0fc0*/  R2UR UR8, R48 ;  /* 0x00000000300872ca */ /* 0x000fdc00000e0000 */
[----:B------:R-:W3:Y:S01]  /*0fd0*/  LDCU UR8, c[0x0][UR8+0x2a4] ;  /* 0x00005480080877ac */ /* 0x000ee20008000800 */
[----:B------:R-:W3:Y:S01]  /*0fe0*/  S2UR UR9, SR_CgaCtaId ;  /* 0x00000000000979c3 */ /* 0x000ee20000008800 */
[----:B------:R-:W3:Y:S01]  /*0ff0*/  LDCU UR21, c[0x0][0xb24] ;  /* 0x00016480ff1577ac */ /* 0x000ee20008000800 */
[----:B------:R-:W3:Y:S01]  /*1000*/  LDCU UR42, c[0x0][0xb24] ;  /* 0x00016480ff2a77ac */ /* 0x000ee20008000800 */
[----:B-1----:R-:W-:Y:S01]  /*1010*/  I2FP.F32.U32 R3, UR16 ;  /* 0x0000001000037c45 */ /* 0x002fe20008201000 */
[----:B------:R-:W1:Y:S04]  /*1020*/  LDCU UR29, c[0x0][0xb30] ;  /* 0x00016600ff1d77ac */ /* 0x000e680008000800 */
[----:B--2---:R-:W-:Y:S01]  /*1030*/  FMUL R3, R3, UR5 ;  /* 0x0000000503037c20 */ /* 0x004fe20008400000 */
[----:B------:R-:W-:Y:S01]  /*1040*/  UMOV UR34, 0x5 ;  /* 0x0000000500227882 */ /* 0x000fe20000000000 */
[----:B----4-:R-:W-:-:S04]  /*1050*/  I2FP.F32.U32 R2, UR20 ;  /* 0x0000001400027c45 */ /* 0x010fc80008201000 */
[----:B------:R-:W2:Y:S01]  /*1060*/  F2I.U32.TRUNC.NTZ R3, R3 ;  /* 0x0000000300037305 */ /* 0x000ea2000020f000 */
[----:B---3--:R-:W-:Y:S01]  /*1070*/  FMUL R2, R2, UR4 ;  /* 0x0000000402027c20 */ /* 0x008fe20008400000 */
[----:B------:R-:W-:Y:S02]  /*1080*/  ULOP3.LUT UR5, UR9, 0x2, URZ, 0xc0, !UPT ;  /* 0x0000000209057892 */ /* 0x000fe4000f8ec0ff */
[----:B------:R-:W-:-:S04]  /*1090*/  ULOP3.LUT UR50, UR9, 0x1, URZ, 0xc0, !UPT ;  /* 0x0000000109327892 */ /* 0x000fc8000f8ec0ff */
[----:B------:R-:W3:Y:S01]  /*10a0*/  F2I.U32.TRUNC.NTZ R2, R2 ;  /* 0x0000000200027305 */ /* 0x000ee2000020f000 */
[----:B------:R-:W-:Y:S02]  /*10b0*/  UISETP.GT.U32.AND UP0, UPT, UR5, 0xffff, UPT ;  /* 0x0000ffff0500788c */ /* 0x000fe4000bf04070 */
[----:B------:R-:W-:Y:S02]  /*10c0*/  UISETP.GT.U32.AND UP1, UPT, UR50, 0xffff, UPT ;  /* 0x0000ffff3200788c */ /* 0x000fe4000bf24070 */
[----:B------:R-:W-:Y:S01]  /*10d0*/  USEL UR26, UR5, 0xffff, !UP0 ;  /* 0x0000ffff051a7887 */ /* 0x000fe2000c000000 */
[----:B--2---:R-:W-:Y:S01]  /*10e0*/  R2UR UR4, R3 ;  /* 0x00000000030472ca */ /* 0x004fe200000e0000 */
[----:B------:R-:W-:Y:S02]  /*10f0*/  USHF.R.U32.HI UR32, URZ, 0x1, UR9 ;  /* 0x00000001ff207899 */ /* 0x000fe40008011609 */
[----:B------:R-:W-:Y:S02]  /*1100*/  USHF.L.U32 UR31, UR9, 0xa, URZ ;  /* 0x0000000a091f7899 */ /* 0x000fe400080006ff */
[----:B------:R-:W-:-:S02]  /*1110*/  USHF.L.U32 UR30, UR9, 0xc, URZ ;  /* 0x0000000c091e7899 */ /* 0x000fc400080006ff */
[----:B------:R-:W-:Y:S01]  /*1120*/  USEL UR27, UR50, 0xffff, !UP1 ;  /* 0x0000ffff321b7887 */ /* 0x000fe2000c800000 */
[----:B---3--:R-:W-:Y:S02]  /*1130*/  R2UR UR6, R2 ;  /* 0x00000000020672ca */ /* 0x008fe400000e0000 */
[----:B------:R-:W-:-:S03]  /*1140*/  PRMT R2, RZ, 0x7610, R2 ;  /* 0x00007610ff027816 */ /* 0x000fc60000000002 */
[----:B------:R-:W-:-:S04]  /*1150*/  UIADD3 UR5, UPT, UPT, -UR4, URZ, URZ ;  /* 0x000000ff04057290 */ /* 0x000fc8000fffe1ff */
[----:B------:R-:W-:-:S04]  /*1160*/  UIMAD UR5, UR7, UR5, UR16 ;  /* 0x00000005070572a4 */ /* 0x000fc8000f8e0210 */
[----:B------:R-:W-:Y:S02]  /*1170*/  UIADD3 UR4, UPT, UPT, -UR6, URZ, URZ ;  /* 0x000000ff06047290 */ /* 0x000fe4000fffe1ff */
[----:B------:R-:W-:Y:S02]  /*1180*/  IMAD.U32 R48, RZ, RZ, UR5 ;  /* 0x00000005ff307e24 */ /* 0x000fe4000f8e00ff */
[----:B------:R-:W-:-:S06]  /*1190*/  UIMAD UR4, UR8, UR4, UR20 ;  /* 0x00000004080472a4 */ /* 0x000fcc000f8e0214 */
[----:B------:R-:W-:Y:S01]  /*11a0*/  IMAD.U32 R47, RZ, RZ, UR4 ;  /* 0x00000004ff2f7e24 */ /* 0x000fe2000f8e00ff */
[----:B-1----:R-:W-:Y:S06]  /*11b0*/  BRA.U UP4, `(.L_x_18) ;  /* 0x0000000104447547 */ /* 0x002fec000b800000 */
[----:B------:R-:W-:Y:S02]  /*11c0*/  R2UR UR4, R47 ;  /* 0x000000002f0472ca */ /* 0x000fe400000e0000 */
[----:B------:R-:W-:-:S11]  /*11d0*/  R2UR UR6, R48 ;  /* 0x00000000300672ca */ /* 0x000fd600000e0000 */
[----:B------:R-:W-:Y:S02]  /*11e0*/  UISETP.NE.AND UP0, UPT, UR4, URZ, UPT ;  /* 0x000000ff0400728c */ /* 0x000fe4000bf05270 */
[----:B------:R-:W-:Y:S02]  /*11f0*/  UISETP.NE.AND UP1, UPT, UR4, 0x1, UPT ;  /* 0x000000010400788c */ /* 0x000fe4000bf25270 */
[----:B------:R-:W-:Y:S02]  /*1200*/  UISETP.NE.AND UP2, UPT, UR6, URZ, UP0 ;  /* 0x000000ff0600728c */ /* 0x000fe40008745270 */
[----:B------:R-:W-:Y:S02]  /*1210*/  USEL UR4, URZ, 0x2, UP0 ;  /* 0x00000002ff047887 */ /* 0x000fe40008000000 */
[----:B------:R-:W-:Y:S02]  /*1220*/  USEL UR8, URZ, 0x1, UP2 ;  /* 0x00000001ff087887 */ /* 0x000fe40009000000 */
[----:B------:R-:W-:-:S02]  /*1230*/  UISETP.NE.AND UP2, UPT, UR6, URZ, UPT ;  /* 0x000000ff0600728c */ /* 0x000fc4000bf45270 */
[----:B------:R-:W-:Y:S02]  /*1240*/  USEL UR5, URZ, 0x4, UP1 ;  /* 0x00000004ff057887 */ /* 0x000fe40008800000 */
[----:B------:R-:W-:Y:S02]  /*1250*/  UISETP.NE.AND UP0, UPT, UR6, 0x1, UPT ;  /* 0x000000010600788c */ /* 0x000fe4000bf05270 */
[----:B------:R-:W-:Y:S02]  /*1260*/  USEL UR6, URZ, 0x8, UP1 ;  /* 0x00000008ff067887 */ /* 0x000fe40008800000 */
[----:B------:R-:W-:Y:S02]  /*1270*/  USEL UR7, UR5, 0x4, UP2 ;  /* 0x0000000405077887 */ /* 0x000fe40009000000 */
[----:B------:R-:W-:Y:S02]  /*1280*/  USEL UR4, UR4, 0x2, UP0 ;  /* 0x0000000204047887 */ /* 0x000fe40008000000 */
[----:B------:R-:W-:-:S02]  /*1290*/  USEL UR5, UR6, 0x8, UP0 ;  /* 0x0000000806057887 */ /* 0x000fc40008000000 */
[----:B------:R-:W-:-:S04]  /*12a0*/  UIADD3 UR4, UPT, UPT, UR4, UR7, UR8 ;  /* 0x0000000704047290 */ /* 0x000fc8000fffe008 */
[----:B------:R-:W-:-:S06]  /*12b0*/  UIADD3 UR4, UPT, UPT, UR4, UR5, URZ ;  /* 0x0000000504047290 */ /* 0x000fcc000fffe0ff */
[----:B------:R-:W-:-:S07]  /*12c0*/  IMAD.U32 R2, RZ, RZ, UR4 ;  /* 0x00000004ff027e24 */ /* 0x000fce000f8e00ff */
.L_x_18:
[----:B------:R-:W1:Y:S01]  /*12d0*/  S2UR UR36, SR_CTAID.Z ;  /* 0x00000000002479c3 */ /* 0x000e620000002700 */
[----:B------:R-:W-:Y:S01]  /*12e0*/  UISETP.GE.AND UP0, UPT, UR21, 0x1, UPT ;  /* 0x000000011500788c */ /* 0x000fe2000bf06270 */
[----:B------:R-:W-:-:S08]  /*12f0*/  UMOV UR33, 0x3 ;  /* 0x0000000300217882 */ /* 0x000fd00000000000 */
[----:B------:R-:W-:Y:S05]  /*1300*/  BRA.U !UP0, `(.L_x_19) ;  /* 0x0000000108d47547 */ /* 0x000fea000b800000 */
[----:B------:R-:W2:Y:S01]  /*1310*/  LDCU.128 UR12, c[0x0][0xb10] ;  /* 0x00016200ff0c77ac */ /* 0x000ea20008000c00 */
[----:B------:R-:W3:Y:S01]  /*1320*/  LDCU UR6, c[0x0][0x370] ;  /* 0x00006e00ff0677ac */ /* 0x000ee20008000800 */
[----:B------:R-:W4:Y:S01]  /*1330*/  LDCU UR5, c[0x0][0x374] ;  /* 0x00006e80ff0577ac */ /* 0x000f220008000800 */
[----:B------:R-:W1:Y:S01]  /*1340*/  LDCU UR28, c[0x0][0xb0c] ;  /* 0x00016180ff1c77ac */ /* 0x000e620008000800 */
[----:B------:R-:W1:Y:S01]  /*1350*/  LDCU UR4, c[0x0][0xb20] ;  /* 0x00016400ff0477ac */ /* 0x000e620008000800 */
[----:B------:R-:W1:Y:S01]  /*1360*/  LDCU.64 UR8, c[0x0][0xb28] ;  /* 0x00016500ff0877ac */ /* 0x000e620008000a00 */
[----:B--2---:R-:W-:Y:S02]  /*1370*/  UISETP.NE.AND UP0, UPT, UR14, 0x1, UPT ;  /* 0x000000010e00788c */ /* 0x004fe4000bf05270 */
[----:B----4-:R-:W-:Y:S02]  /*1380*/  UIMAD.WIDE.U32 UR10, UR5, UR15, URZ ;  /* 0x0000000f050a72a5 */ /* 0x010fe4000f8e00ff */
[----:B---3--:R-:W-:-:S02]  /*1390*/  UIMAD.WIDE.U32 UR22, UR6, UR12, URZ ;  /* 0x0000000c061672a5 */ /* 0x008fc4000f8e00ff */
[----:B-1----:R-:W-:Y:S02]  /*13a0*/  UISETP.NE.AND UP1, UPT, UR28, 0x1, UPT ;  /* 0x000000011c00788c */ /* 0x002fe4000bf25270 */
[----:B------:R-:W-:Y:S01]  /*13b0*/  UISETP.NE.AND UP2, UPT, UR21, 0x1, UPT ;  /* 0x000000011500788c */ /* 0x000fe2000bf45270 */
[----:B------:R-:W-:Y:S02]  /*13c0*/  UMOV UR10, UR11 ;  /* 0x0000000b000a7c82 */ /* 0x000fe40008000000 */
[----:B------:R-:W-:Y:S01]  /*13d0*/  UMOV UR22, UR23 ;  /* 0x0000001700167c82 */ /* 0x000fe20008000000 */
[----:B------:R-:W-:Y:S02]  /*13e0*/  @UP0 USHF.R.U32.HI UR5, URZ, UR4, UR10 ;  /* 0x00000004ff050299 */ /* 0x000fe4000801160a */
[----:B------:R-:W-:Y:S02]  /*13f0*/  UIMAD.WIDE.U32 UR24, UR20, UR15, URZ ;  /* 0x0000000f141872a5 */ /* 0x000fe4000f8e00ff */
[----:B------:R-:W-:-:S02]  /*1400*/  UIMAD.WIDE.U32 UR10, UR5, UR8, URZ ;  /* 0x00000008050a72a5 */ /* 0x000fc4000f8e00ff */
[----:B------:R-:W-:Y:S02]  /*1410*/  @UP1 USHF.R.U32.HI UR6, URZ, UR13, UR22 ;  /* 0x0000000dff061299 */ /* 0x000fe40008011616 */
[----:B------:R-:W-:Y:S02]  /*1420*/  UIMAD.WIDE.U32 UR18, UR16, UR12, URZ ;  /* 0x0000000c101272a5 */ /* 0x000fe4000f8e00ff */
[----:B------:R-:W-:Y:S01]  /*1430*/  UIMAD.WIDE.U32 UR22, UR6, UR8, URZ ;  /* 0x00000008061672a5 */ /* 0x000fe2000f8e00ff */
[----:B------:R-:W-:Y:S01]  /*1440*/  UMOV UR24, UR25 ;  /* 0x0000001900187c82 */ /* 0x000fe20008000000 */
[----:B------:R-:W-:Y:S01]  /*1450*/  UMOV UR10, UR11 ;  /* 0x0000000b000a7c82 */ /* 0x000fe20008000000 */
[----:B------:R-:W-:Y:S02]  /*1460*/  USHF.R.U32.HI UR24, URZ, UR4, UR24 ;  /* 0x00000004ff187299 */ /* 0x000fe40008011618 */
[----:B------:R-:W-:Y:S02]  /*1470*/  @UP2 USHF.R.U32.HI UR5, URZ, UR9, UR10 ;  /* 0x00000009ff052299 */ /* 0x000fe4000801160a */
[----:B------:R-:W-:Y:S01]  /*1480*/  UMOV UR7, UR23 ;  /* 0x0000001700077c82 */ /* 0x000fe20008000000 */
[----:B------:R-:W-:Y:S01]  /*1490*/  UMOV UR18, UR19 ;  /* 0x0000001300127c82 */ /* 0x000fe20008000000 */
[----:B------:R-:W-:-:S02]  /*14a0*/  @UP2 USHF.R.U32.HI UR6, URZ, UR9, UR7 ;  /* 0x00000009ff062299 */ /* 0x000fc40008011607 */
[----:B------:R-:W-:Y:S02]  /*14b0*/  USHF.R.U32.HI UR18, URZ, UR13, UR18 ;  /* 0x0000000dff127299 */ /* 0x000fe40008011612 */
[----:B------:R-:W-:Y:S02]  /*14c0*/  USEL UR4, UR20, UR24, !UP0 ;  /* 0x0000001814047287 */ /* 0x000fe4000c000000 */
[----:B------:R-:W-:Y:S02]  /*14d0*/  UIMAD UR7, UR5, UR21, URZ ;  /* 0x00000015050772a4 */ /* 0x000fe4000f8e02ff */
[----:B------:R-:W-:Y:S02]  /*14e0*/  USEL UR5, UR16, UR18, !UP1 ;  /* 0x0000001210057287 */ /* 0x000fe4000c800000 */
[----:B------:R-:W-:Y:S02]  /*14f0*/  UIMAD UR12, UR6, UR21, URZ ;  /* 0x00000015060c72a4 */ /* 0x000fe4000f8e02ff */
[----:B------:R-:W-:-:S02]  /*1500*/  UISETP.GE.AND UP0, UPT, UR4, UR7, UPT ;  /* 0x000000070400728c */ /* 0x000fc4000bf06270 */
[----:B------:R-:W-:Y:S02]  /*1510*/  UIMAD.WIDE.U32 UR10, UR4, UR8, URZ ;  /* 0x00000008040a72a5 */ /* 0x000fe4000f8e00ff */
[----:B------:R-:W-:Y:S02]  /*1520*/  UISETP.GE.OR UP0, UPT, UR5, UR12, UP0 ;  /* 0x0000000c0500728c */ /* 0x000fe40008706670 */
[----:B------:R-:W-:Y:S02]  /*1530*/  UIMAD.WIDE.U32 UR12, UR5, UR8, URZ ;  /* 0x00000008050c72a5 */ /* 0x000fe4000f8e00ff */
[----:B------:R-:W-:Y:S01]  /*1540*/  UIADD3 UR10, UPT, UPT, -UR4, URZ, URZ ;  /* 0x000000ff040a7290 */ /* 0x000fe2000fffe1ff */
[----:B------:R-:W-:Y:S01]  /*1550*/  UMOV UR8, UR11 ;  /* 0x0000000b00087c82 */ /* 0x000fe20008000000 */
[----:B------:R-:W-:Y:S02]  /*1560*/  UIADD3 UR11, UPT, UPT, -UR5, URZ, URZ ;  /* 0x000000ff050b7290 */ /* 0x000fe4000fffe1ff */
[----:B------:R-:W-:-:S03]  /*1570*/  USHF.R.U32.HI UR8, URZ, UR9, UR8 ;  /* 0x00000009ff087299 */ /* 0x000fc60008011608 */
[----:B------:R-:W-:Y:S01]  /*1580*/  @!UP0 UMOV UR7, UR13 ;  /* 0x0000000d00078c82 */ /* 0x000fe20008000000 */
[----:B------:R-:W-:Y:S02]  /*1590*/  UIMAD UR20, UR14, UR10, UR20 ;  /* 0x0000000a0e1472a4 */ /* 0x000fe4000f8e0214 */
[----:B------:R-:W-:Y:S02]  /*15a0*/  USEL UR8, UR4, UR8, !UP2 ;  /* 0x0000000804087287 */ /* 0x000fe4000d000000 */
[----:B------:R-:W-:Y:S02]  /*15b0*/  @!UP0 USHF.R.U32.HI UR7, URZ, UR9, UR7 ;  /* 0x00000009ff078299 */ /* 0x000fe40008011607 */
[----:B------:R-:W-:Y:S02]  /*15c0*/  UIADD3 UR9, UPT, UPT, -UR8, URZ, URZ ;  /* 0x000000ff08097290 */ /* 0x000fe4000fffe1ff */
[----:B------:R-:W-:Y:S02]  /*15d0*/  @!UP0 USEL UR7, UR5, UR7, !UP2 ;  /* 0x0000000705078287 */ /* 0x000fe4000d000000 */
[----:B------:R-:W-:-:S02]  /*15e0*/  UIMAD UR9, UR21, UR9, UR4 ;  /* 0x00000009150972a4 */ /* 0x000fc4000f8e0204 */
[----:B------:R-:W-:Y:S02]  /*15f0*/  @!UP0 UIADD3 UR8, UPT, UPT, UR8, -UR7, URZ ;  /* 0x8000000708088290 */ /* 0x000fe4000fffe0ff */
[----:B------:R-:W-:Y:S02]  /*1600*/  @!UP0 UIMAD UR6, UR9, UR6, UR7 ;  /* 0x00000006090682a4 */ /* 0x000fe4000f8e0207 */
[----:B------:R-:W-:Y:S02]  /*1610*/  @!UP0 UIMAD UR4, UR8, UR21, UR5 ;  /* 0x00000015080482a4 */ /* 0x000fe4000f8e0205 */
[----:B------:R-:W-:Y:S02]  /*1620*/  UIMAD UR16, UR28, UR11, UR16 ;  /* 0x0000000b1c1072a4 */ /* 0x000fe4000f8e0210 */
[----:B------:R-:W-:Y:S01]  /*1630*/  UIMAD UR20, UR4, UR14, UR20 ;  /* 0x0000000e041472a4 */ /* 0x000fe2000f8e0214 */
[----:B------:R-:W-:Y:S02]  /*1640*/  @!UP0 UMOV UR5, UR6 ;  /* 0x0000000600058c82 */ /* 0x000fe40008000000 */
[----:B------:R-:W-:-:S12]  /*1650*/  UIMAD UR16, UR5, UR28, UR16 ;  /* 0x0000001c051072a4 */ /* 0x000fd8000f8e0210 */
.L_x_19:
[----:B------:R-:W-:Y:S02]  /*1660*/  UISETP.NE.AND UP1, UPT, UR29, 0x1, UPT ;  /* 0x000000011d00788c */ /* 0x000fe4000bf25270 */
[----:B------:R-:W-:Y:S02]  /*1670*/  ULOP3.LUT UR27, UR27, 0xffff, URZ, 0xc0, !UPT ;  /* 0x0000ffff1b1b7892 */ /* 0x000fe4000f8ec0ff */
[----:B------:R-:W-:Y:S02]  /*1680*/  ULOP3.LUT UR26, UR26, 0xffff, URZ, 0xc0, !UPT ;  /* 0x0000ffff1a1a7892 */ /* 0x000fe4000f8ec0ff */
[----:B------:R-:W-:Y:S02]  /*1690*/  UISETP.NE.AND UP0, UPT, UR17, 0x2, UPT ;  /* 0x000000021100788c */ /* 0x000fe4000bf05270 */
[----:B------:R-:W-:Y:S02]  /*16a0*/  ULOP3.LUT UR31, UR31, 0x800, URZ, 0xc0, !UPT ;  /* 0x000008001f1f7892 */ /* 0x000fe4000f8ec0ff */
[----:B------:R-:W-:-:S02]  /*16b0*/  ULOP3.LUT UR30, UR30, 0x1000, URZ, 0xc0, !UPT ;  /* 0x000010001e1e7892 */ /* 0x000fc4000f8ec0ff */
[----:B------:R-:W-:Y:S02]  /*16c0*/  USHF.L.U32 UR27, UR34, UR27, URZ ;  /* 0x0000001b221b7299 */ /* 0x000fe400080006ff */
[----:B------:R-:W-:Y:S01]  /*16d0*/  USHF.L.U32 UR26, UR33, UR26, URZ ;  /* 0x0000001a211a7299 */ /* 0x000fe200080006ff */
[----:B------:R-:W-:Y:S11]  /*16e0*/  BRA.U UP1, `(.L_x_20) ;  /* 0x0000000101447547 */ /* 0x000ff6000b800000 */
[----:B------:R-:W2:Y:S01]  /*16f0*/  LDCU.128 UR8, c[0x0][0xb10] ;  /* 0x00016200ff0877ac */ /* 0x000ea20008000c00 */
[----:B------:R-:W3:Y:S01]  /*1700*/  LDCU UR12, c[0x0][0xb0c] ;  /* 0x00016180ff0c77ac */ /* 0x000ee20008000800 */
[----:B------:R-:W4:Y:S01]  /*1710*/  LDCU UR13, c[0x0][0xb20] ;  /* 0x00016400ff0d77ac */ /* 0x000f220008000800 */
[----:B--2---:R-:W-:Y:S02]  /*1720*/  UIMAD.WIDE.U32 UR6, UR16, UR8, URZ ;  /* 0x00000008100672a5 */ /* 0x004fe4000f8e00ff */
[----:B------:R-:W-:Y:S02]  /*1730*/  UIMAD.WIDE.U32 UR4, UR20, UR11, URZ ;  /* 0x0000000b140472a5 */ /* 0x000fe4000f8e00ff */
[----:B---3--:R-:W-:Y:S02]  /*1740*/  UISETP.NE.AND UP2, UPT, UR12, 0x1, UPT ;  /* 0x000000010c00788c */ /* 0x008fe4000bf45270 */
[----:B------:R-:W-:Y:S01]  /*1750*/  UISETP.NE.AND UP1, UPT, UR10, 0x1, UPT ;  /* 0x000000010a00788c */ /* 0x000fe2000bf25270 */
[----:B------:R-:W-:-:S02]  /*1760*/  UMOV UR6, UR7 ;  /* 0x0000000700067c82 */ /* 0x000fc40008000000 */
[----:B------:R-:W-:Y:S01]  /*1770*/  UMOV UR4, UR5 ;  /* 0x0000000500047c82 */ /* 0x000fe20008000000 */
[----:B------:R-:W-:Y:S02]  /*1780*/  USHF.R.U32.HI UR6, URZ, UR9, UR6 ;  /* 0x00000009ff067299 */ /* 0x000fe40008011606 */
[----:B----4-:R-:W-:Y:S02]  /*1790*/  USHF.R.U32.HI UR4, URZ, UR13, UR4 ;  /* 0x0000000dff047299 */ /* 0x010fe40008011604 */
[----:B------:R-:W-:Y:S02]  /*17a0*/  USEL UR5, UR16, UR6, !UP2 ;  /* 0x0000000610057287 */ /* 0x000fe4000d000000 */
[----:B------:R-:W-:-:S04]  /*17b0*/  USEL UR4, UR20, UR4, !UP1 ;  /* 0x0000000414047287 */ /* 0x000fc8000c800000 */
[----:B------:R-:W-:Y:S02]  /*17c0*/  UIADD3 UR6, UPT, UPT, UR5, -UR4, URZ ;  /* 0x8000000405067290 */ /* 0x000fe4000fffe0ff */
[----:B------:R-:W-:Y:S02]  /*17d0*/  UIADD3 UR4, UPT, UPT, -UR5, UR4, URZ ;  /* 0x0000000405047290 */ /* 0x000fe4000fffe1ff */
[----:B------:R-:W-:Y:S02]  /*17e0*/  UIMAD UR20, UR6, UR10, UR20 ;  /* 0x0000000a061472a4 */ /* 0x000fe4000f8e0214 */
[----:B------:R-:W-:-:S12]  /*17f0*/  UIMAD UR16, UR4, UR12, UR16 ;  /* 0x0000000c041072a4 */ /* 0x000fd8000f8e0210 */
.L_x_20:
[----:B------:R-:W-:Y:S05]  /*1800*/  BRA.U !UP5, `(.L_x_21) ;  /* 0x000000010d0c7547 */ /* 0x000fea000b800000 */
[----:B------:R-:W-:Y:S01]  /*1810*/  UCGABAR_WAIT ;  /* 0x0000000000007dc7 */ /* 0x000fe20008000000 */
[----:B------:R-:W-:Y:S01]  /*1820*/  CCTL.IVALL ;  /* 0x00000000ff00798f */ /* 0x000fe20002000000 */
[----:B------:R-:W-:Y:S05]  /*1830*/  BRA `(.L_x_22) ;  /* 0x0000000000047947 */ /* 0x000fea0003800000 */
.L_x_21:
[----:B------:R-:W-:Y:S06]  /*1840*/  BAR.SYNC.DEFER_BLOCKING 0x0 ;  /* 0x0000000000007b1d */ /* 0x000fec0000010000 */
.L_x_22:
[----:B------:R-:W-:Y:S05]  /*1850*/  BRA.U UP0, `(.L_x_23) ;  /* 0x00000015006c7547 */ /* 0x000fea000b800000 */
[----:B------:R-:W2:Y:S01]  /*1860*/  LDCU UR7, c[0x0][0x38c] ;  /* 0x00007180ff0777ac */ /* 0x000ea20008000800 */
[----:B------:R-:W3:Y:S01]  /*1870*/  S2UR UR8, SR_CgaCtaId ;  /* 0x00000000000879c3 */ /* 0x000ee20000008800 */
[----:B------:R-:W-:Y:S01]  /*1880*/  PLOP3.LUT P1, PT, PT, PT, UP3, 0x80, 0x8 ;  /* 0x000000000008781c */ /* 0x000fe20003f2f038 */
[----:B------:R-:W-:Y:S01]  /*1890*/  IMAD.MOV.U32 R12, RZ, RZ, 0x1 ;  /* 0x00000001ff0c7424 */ /* 0x000fe200078e00ff */
[----:B------:R-:W-:Y:S01]  /*18a0*/  UISETP.NE.AND UP0, UPT, UR17, URZ, UPT ;  /* 0x000000ff1100728c */ /* 0x000fe2000bf05270 */
[----:B------:R-:W-:Y:S01]  /*18b0*/  ISETP.EQ.OR P2, PT, R0, RZ, P3 ;  /* 0x000000ff0000720c */ /* 0x000fe20001f42670 */
[----:B------:R-:W-:Y:S01]  /*18c0*/  UMOV UR21, 0x400 ;  /* 0x0000040000157882 */ /* 0x000fe20000000000 */
[----:B------:R-:W-:Y:S01]  /*18d0*/  USHF.L.U32 UR5, UR32, 0x5, URZ ;  /* 0x0000000520057899 */ /* 0x000fe200080006ff */
[----:B------:R-:W-:Y:S01]  /*18e0*/  PLOP3.LUT P1, PT, P1, PT, PT, 0x8, 0x80 ;  /* 0x000000000080781c */ /* 0x000fe20000f2e170 */
[----:B------:R-:W-:Y:S01]  /*18f0*/  USEL UR25, UR48, 0x2, UP0 ;  /* 0x0000000230197887 */ /* 0x000fe20008000000 */
[----:B------:R-:W-:Y:S01]  /*1900*/  CS2R R10, SRZ ;  /* 0x00000000000a7805 */ /* 0x000fe2000001ff00 */
[----:B------:R-:W-:Y:S01]  /*1910*/  IMAD.MOV.U32 R9, RZ, RZ, RZ ;  /* 0x000000ffff097224 */ /* 0x000fe200078e00ff */
[----:B------:R-:W4:Y:S01]  /*1920*/  LDCU UR43, c[0x0][0x370] ;  /* 0x00006e00ff2b77ac */ /* 0x000f220008000800 */
[----:B------:R-:W-:Y:S01]  /*1930*/  IMAD.MOV.U32 R8, RZ, RZ, 0x1 ;  /* 0x00000001ff087424 */ /* 0x000fe200078e00ff */
[----:B------:R-:W1:Y:S01]  /*1940*/  LDCU.64 UR28, c[0x0][0x348] ;  /* 0x00006900ff1c77ac */ /* 0x000e620008000a00 */
[----:B--2---:R-:W-:-:S02]  /*1950*/  UIADD3 UR6, UPT, UPT, UR7, 0x3f, URZ ;  /* 0x0000003f07067890 */ /* 0x004fc4000fffe0ff */
[----:B------:R-:W-:Y:S02]  /*1960*/  UIADD3 UR49, UPT, UPT, UR7, 0x7e, URZ ;  /* 0x0000007e07317890 */ /* 0x000fe4000fffe0ff */
[----:B------:R-:W-:Y:S02]  /*1970*/  USHF.R.S32.HI UR4, URZ, 0x1f, UR6 ;  /* 0x0000001fff047899 */ /* 0x000fe40008011406 */
[----:B---3--:R-:W-:Y:S02]  /*1980*/  ULEA UR21, UR8, UR21, 0x18 ;  /* 0x0000001508157291 */ /* 0x008fe4000f8ec0ff */
[----:B------:R-:W-:Y:S02]  /*1990*/  ULEA.HI UR4, UR4, UR6, URZ, 0x6 ;  /* 0x0000000604047291 */ /* 0x000fe4000f8f30ff */
[----:B------:R-:W-:Y:S02]  /*19a0*/  UIADD3 UR6, UPT, UPT, UR7, -0x1, URZ ;  /* 0xffffffff07067890 */ /* 0x000fe4000fffe0ff */
[----:B------:R-:W-:-:S02]  /*19b0*/  USHF.R.S32.HI UR45, URZ, 0x6, UR4 ;  /* 0x00000006ff2d7899 */ /* 0x000fc40008011404 */
[----:B------:R-:W-:Y:S02]  /*19c0*/  UISETP.GE.U32.AND UP1, UPT, UR6, -0x7f, UPT ;  /* 0xffffff810600788c */ /* 0x000fe4000bf26070 */
[----:B------:R-:W-:Y:S02]  /*19d0*/  UISETP.LT.U32.AND UP0, UPT, UR45, 0x8, UPT ;  /* 0x000000082d00788c */ /* 0x000fe4000bf01070 */
[----:B------:R-:W-:Y:S02]  /*19e0*/  ULEA UR38, UR31, UR21, 0x1 ;  /* 0x000000151f267291 */ /* 0x000fe4000f8e08ff */
[----:B------:R-:W-:Y:S02]  /*19f0*/  USEL UR44, UR45, 0x8, UP0 ;  /* 0x000000082d2c7887 */ /* 0x000fe40008000000 */
[----:B------:R-:W-:Y:S02]  /*1a00*/  ULEA UR37, UR30, UR21, 0x1 ;  /* 0x000000151e257291 */ /* 0x000fe4000f8e08ff */
[----:B------:R-:W-:-:S02]  /*1a10*/  UIADD3 UR24, UPT, UPT, UR44, -0x1, URZ ;  /* 0xffffffff2c187890 */ /* 0x000fc4000fffe0ff */
[----:B------:R-:W-:Y:S01]  /*1a20*/  @UP1 UIADD3 UR24, UPT, UPT, UR44, URZ, URZ ;  /* 0x000000ff2c181290 */ /* 0x000fe2000fffe0ff */
[----:B------:R-:W2:Y:S01]  /*1a30*/  LDCU UR41, c[0x0][0x374] ;  /* 0x00006e80ff2977ac */ /* 0x000ea20008000800 */
[----:B------:R-:W-:Y:S02]  /*1a40*/  ULOP3.LUT UR47, UR5, 0x20, URZ, 0xe2, !UPT ;  /* 0x00000020052f7892 */ /* 0x000fe4000f8ee2ff */
[----:B------:R-:W-:Y:S02]  /*1a50*/  UIADD3 UR38, UPT, UPT, UR38, 0x4400, URZ ;  /* 0x0000440026267890 */ /* 0x000fe4000fffe0ff */
[----:B------:R-:W-:Y:S02]  /*1a60*/  UIADD3 UR37, UPT, UPT, UR37, 0x14400, URZ ;  /* 0x0001440025257890 */ /* 0x000fe4000fffe0ff */
[----:B------:R-:W-:Y:S02]  /*1a70*/  UIADD3 UR46, UPT, UPT, UR45, -UR44, URZ ;  /* 0x8000002c2d2e7290 */ /* 0x000fe4000fffe0ff */
[----:B------:R-:W-:Y:S01]  /*1a80*/  UIADD3 UR24, UPT, UPT, UR24, 0x1, URZ ;  /* 0x0000000118187890 */ /* 0x000fe2000fffe0ff */
[----:B-1--4-:R-:W-:-:S11]  /*1a90*/  UMOV UR7, URZ ;  /* 0x000000ff00077c82 */ /* 0x012fd60008000000 */
.L_x_43:
[----:B------:R-:W1:Y:S02]  /*1aa0*/  S2UR UR4, SR_CgaCtaId ;  /* 0x00000000000479c3 */ /* 0x000e640000008800 */
[----:B-1----:R-:W-:-:S09]  /*1ab0*/  UISETP.NE.AND UP0, UPT, UR4, URZ, UPT ;  /* 0x000000ff0400728c */ /* 0x002fd2000bf05270 */
[----:B------:R-:W-:Y:S05]  /*1ac0*/  BRA.U UP0, `(.L_x_24) ;  /* 0x0000000100287547 */ /* 0x000fea000b800000 */
[----:B------:R-:W-:Y:S02]  /*1ad0*/  LEA R0, R9, UR21, 0x3 ;  /* 0x0000001509007c11 */ /* 0x000fe4000f8e18ff */
[----:B------:R-:W-:-:S04]  /*1ae0*/  SHF.L.U32 R2, R8, 0x1f, RZ ;  /* 0x0000001f08027819 */ /* 0x000fc800000006ff */
[----:B------:R-:W1:Y:S02]  /*1af0*/  SYNCS.PHASECHK.TRANS64.TRYWAIT P0, [R0+URZ+0x140], R2 ;  /* 0x00014002000075a7 */ /* 0x000e6400080011ff */
[----:B-1----:R-:W-:Y:S05]  /*1b00*/  @!P0 BRA `(.L_x_25) ;  /* 0x0000006c00cc8947 */ /* 0x002fea0003800000 */
.L_x_143:
[----:B------:R-:W-:Y:S01]  /*1b10*/  VIADD R9, R9, 0x1 ;  /* 0x0000000109097836 */ /* 0x000fe20000000000 */
[----:B------:R1:W-:Y:S04]  /*1b20*/  SYNCS.ARRIVE.TRANS64.A1T0 RZ, [R0+URZ+0x130], RZ ;  /* 0x000130ff00ff79a7 */ /* 0x0003e800081000ff */
[----:B------:R-:W-:-:S04]  /*1b30*/  ISETP.NE.AND P0, PT, R9, 0x2, PT ;  /* 0x000000020900780c */ /* 0x000fc80003f05270 */
[----:B------:R-:W-:Y:S02]  /*1b40*/  SEL R9, R9, RZ, P0 ;  /* 0x000000ff09097207 */ /* 0x000fe40000000000 */
[----:B-1----:R-:W-:-:S04]  /*1b50*/  SEL R0, RZ, 0x1, P0 ;  /* 0x00000001ff007807 */ /* 0x002fc80000000000 */
[----:B------:R-:W-:-:S07]  /*1b60*/  LOP3.LUT R8, R8, R0, RZ, 0x3c, !PT ;  /* 0x0000000008087212 */ /* 0x000fce00078e3cff */
.L_x_24:
[----:B------:R-:W-:Y:S01]  /*1b70*/  ULEA UR4, UR7, UR21, 0x3 ;  /* 0x0000001507047291 */ /* 0x000fe2000f8e18ff */
[----:B------:R-:W-:Y:S01]  /*1b80*/  SHF.L.U32 R0, R12, 0x1f, RZ ;  /* 0x0000001f0c007819 */ /* 0x000fe200000006ff */
[----:B------:R-:W-:Y:S02]  /*1b90*/  UISETP.GE.U32.AND UP0, UPT, UR49, 0x7f, UPT ;  /* 0x0000007f3100788c */ /* 0x000fe4000bf06070 */
[----:B------:R-:W-:Y:S02]  /*1ba0*/  ULEA UR11, UR20, UR50, 0x1 ;  /* 0x00000032140b7291 */ /* 0x000fe4000f8e08ff */
[----:B------:R-:W-:Y:S02]  /*1bb0*/  ULEA UR35, UR16, UR47, 0x6 ;  /* 0x0000002f10237291 */ /* 0x000fe4000f8e30ff */
[----:B------:R-:W-:Y:S01]  /*1bc0*/  USHF.L.U32 UR11, UR11, 0x6, URZ ;  /* 0x000000060b0b7899 */ /* 0x000fe200080006ff */
[----:B------:R1:W3:Y:S01]  /*1bd0*/  SYNCS.PHASECHK.TRANS64.TRYWAIT P0, [UR4+0x40], R0 ;  /* 0x00004000ff0075a7 */ /* 0x0002e20008001104 */
[----:B------:R-:W-:Y:S01]  /*1be0*/  UMOV UR6, URZ ;  /* 0x000000ff00067c82 */ /* 0x000fe20008000000 */
[----:B------:R-:W-:Y:S09]  /*1bf0*/  BRA.U !UP0, `(.L_x_26) ;  /* 0x0000000108c87547 */ /* 0x000ff2000b800000 */
[----:B------:R-:W-:Y:S01]  /*1c00*/  UMOV UR13, URZ ;  /* 0x000000ff000d7c82 */ /* 0x000fe20008000000 */
[----:B------:R-:W-:-:S05]  /*1c10*/  UMOV UR4, UR7 ;  /* 0x0000000700047c82 */ /* 0x000fca0008000000 */
.L_x_32:
[----:B------:R-:W-:Y:S01]  /*1c20*/  ULEA UR33, UR4, UR21, 0x3 ;  /* 0x0000001504217291 */ /* 0x000fe2000f8e18ff */
[----:B---3--:R-:W-:Y:S01]  /*1c30*/  @!P3 MOV R2, 0x6000 ;  /* 0x000060000002b802 */ /* 0x008fe20000000f00 */
[----:B-1-3--:R-:W-:Y:S10]  /*1c40*/  @P0 BRA `(.L_x_27) ;  /* 0x00000000000c0947 */ /* 0x00aff40003800000 */
[----:B------:R-:W-:-:S04]  /*1c50*/  SHF.L.U32 R3, R12, 0x1f, RZ ;  /* 0x0000001f0c037819 */ /* 0x000fc800000006ff */
[----:B------:R-:W3:Y:S02]  /*1c60*/  SYNCS.PHASECHK.TRANS64.TRYWAIT P0, [UR33+0x40], R3 ;  /* 0x00004003ff0075a7 */ /* 0x000ee40008001121 */
[----:B---3--:R-:W-:Y:S05]  /*1c70*/  @!P0 BRA `(.L_x_28) ;  /* 0x0000006c00848947 */ /* 0x008fea0003800000 */
.L_x_27:
[----:B------:R3:W-:Y:S01]  /*1c80*/  @!P3 SYNCS.ARRIVE.TRANS64 RZ, [UR33], R2 ;  /* 0x00000002ffffb9a7 */ /* 0x0007e20008000021 */
[----:B------:R-:W-:-:S04]  /*1c90*/  ULOP3.LUT UR5, UR25, 0x2, URZ, 0xfc, !UPT ;  /* 0x0000000219057892 */ /* 0x000fc8000f8efcff */
[----:B------:R-:W-:-:S09]  /*1ca0*/  UISETP.NE.AND UP0, UPT, UR5, 0x2, UPT ;  /* 0x000000020500788c */ /* 0x000fd2000bf05270 */
[----:B------:R-:W-:Y:S05]  /*1cb0*/  BRA.U UP0, `(.L_x_29) ;  /* 0x0000000100047547 */ /* 0x000fea000b800000 */
[----:B--2---:R-:W-:Y:S05]  /*1cc0*/  BPT.TRAP 0x1 ;  /* 0x000000040000795c */ /* 0x004fea0000300000 */
.L_x_29:
[----:B------:R-:W-:Y:S04]  /*1cd0*/  BSSY.RECONVERGENT B0, `(.L_x_30) ;  /* 0x0000003000007945 */ /* 0x000fe80003800200 */
[----:B------:R-:W-:Y:S05]  /*1ce0*/  @P2 BRA `(.L_x_31) ;  /* 0x0000000000042947 */ /* 0x000fea0003800000 */
[----:B--2---:R-:W-:Y:S05]  /*1cf0*/  BPT.TRAP 0x1 ;  /* 0x000000040000795c */ /* 0x004fea0000300000 */
.L_x_31:
[----:B--2---:R-:W-:Y:S05]  /*1d00*/  BSYNC.RECONVERGENT B0 ;  /* 0x0000000000007941 */ /* 0x004fea0003800200 */
.L_x_30:
[----:B------:R-:W-:Y:S02]  /*1d10*/  UIADD3 UR5, UPT, UPT, UR4, 0x1, URZ ;  /* 0x0000000104057890 */ /* 0x000fe4000fffe0ff */
[----:B------:R-:W-:Y:S02]  /*1d20*/  USHF.L.U32 UR34, UR13, 0x6, URZ ;  /* 0x000000060d227899 */ /* 0x000fe400080006ff */
[----:B------:R-:W-:Y:S02]  /*1d30*/  UISETP.NE.AND UP0, UPT, UR5, 0x8, UPT ;  /* 0x000000080500788c */ /* 0x000fe4000bf05270 */
[----:B------:R-:W-:Y:S02]  /*1d40*/  UIADD3 UR13, UPT, UPT, UR13, 0x1, URZ ;  /* 0x000000010d0d7890 */ /* 0x000fe4000fffe0ff */
[----:B------:R-:W-:Y:S02]  /*1d50*/  USEL UR6, URZ, 0x1, UP0 ;  /* 0x00000001ff067887 */ /* 0x000fe40008000000 */
[----:B------:R-:W-:-:S02]  /*1d60*/  USEL UR7, UR5, URZ, UP0 ;  /* 0x000000ff05077287 */ /* 0x000fc40008000000 */
[----:B------:R-:W-:Y:S02]  /*1d70*/  UIADD3 UR14, UP1, UPT, UR28, 0x80, URZ ;  /* 0x000000801c0e7890 */ /* 0x000fe4000ff3e0ff */
[----:B------:R-:W-:Y:S01]  /*1d80*/  ULEA UR5, UR7, UR21, 0x3 ;  /* 0x0000001507057291 */ /* 0x000fe2000f8e18ff */
[----:B------:R-:W-:Y:S01]  /*1d90*/  LOP3.LUT R12, R12, UR6, RZ, 0x3c, !PT ;  /* 0x000000060c0c7c12 */ /* 0x000fe2000f8e3cff */
[----:B------:R-:W-:Y:S02]  /*1da0*/  ULEA UR6, UR4, UR31, 0xc ;  /* 0x0000001f04067291 */ /* 0x000fe4000f8e60ff */
[----:B------:R-:W-:Y:S01]  /*1db0*/  UIADD3.X UR15, UPT, UPT, URZ, UR29, URZ, UP1, !UPT ;  /* 0x0000001dff0f7290 */ /* 0x000fe20008ffe4ff */
[----:B-1----:R-:W-:Y:S01]  /*1dc0*/  SHF.L.U32 R0, R12, 0x1f, RZ ;  /* 0x0000001f0c007819 */ /* 0x002fe200000006ff */
[----:B------:R-:W-:Y:S02]  /*1dd0*/  ULEA UR6, UR6, UR21, 0x1 ;  /* 0x0000001506067291 */ /* 0x000fe4000f8e08ff */
[----:B------:R-:W-:Y:S01]  /*1de0*/  UPRMT UR16, URZ, 0x5410, UR27 ;  /* 0x00005410ff107896 */ /* 0x000fe2000800001b */
[----:B------:R4:W1:Y:S01]  /*1df0*/  SYNCS.PHASECHK.TRANS64.TRYWAIT P0, [UR5+0x40], R0 ;  /* 0x00004000ff0075a7 */ /* 0x0008620008001105 */
[----:B------:R-:W-:-:S02]  /*1e00*/  ULEA UR5, UR4, UR30, 0xd ;  /* 0x0000001e04057291 */ /* 0x000fc4000f8e68ff */
[----:B------:R-:W-:Y:S02]  /*1e10*/  UIADD3 UR4, UP0, UPT, UR28, 0x180, URZ ;  /* 0x000001801c047890 */ /* 0x000fe4000ff1e0ff */
[----:B------:R-:W-:Y:S02]  /*1e20*/  ULEA UR5, UR5, UR21, 0x1 ;  /* 0x0000001505057291 */ /* 0x000fe4000f8e08ff */
[----:B------:R-:W-:Y:S02]  /*1e30*/  UIADD3 UR32, UPT, UPT, UR6, 0x4400, URZ ;  /* 0x0000440006207890 */ /* 0x000fe4000fffe0ff */
[----:B------:R-:W-:Y:S02]  /*1e40*/  UIADD3 UR8, UPT, UPT, UR5, 0x14400, URZ ;  /* 0x0001440005087890 */ /* 0x000fe4000fffe0ff */
[----:B------:R-:W-:Y:S02]  /*1e50*/  UIADD3.X UR5, UPT, UPT, URZ, UR29, URZ, UP0, !UPT ;  /* 0x0000001dff057290 */ /* 0x000fe400087fe4ff */
[----:B------:R-:W-:-:S02]  /*1e60*/  UISETP.NE.AND UP0, UPT, UR13, UR24, UPT ;  /* 0x000000180d00728c */ /* 0x000fc4000bf05270 */
[----:B------:R-:W-:Y:S01]  /*1e70*/  UPRMT UR6, URZ, 0x5410, UR26 ;  /* 0x00005410ff067896 */ /* 0x000fe2000800001a */
[----:B------:R-:W-:Y:S01]  /*1e80*/  UMOV UR18, 0x0 ;  /* 0x0000000000127882 */ /* 0x000fe20000000000 */
[----:B------:R-:W-:Y:S01]  /*1e90*/  UMOV UR19, 0x10000000 ;  /* 0x1000000000137882 */ /* 0x000fe20000000000 */
[----:B------:R-:W-:Y:S01]  /*1ea0*/  UMOV UR12, UR36 ;  /* 0x00000024000c7c82 */ /* 0x000fe20008000000 */
[----:B------:R-:W-:Y:S01]  /*1eb0*/  UMOV UR9, UR33 ;  /* 0x0000002100097c82 */ /* 0x000fe20008000000 */
[----:B------:R-:W-:Y:S01]  /*1ec0*/  UMOV UR10, UR34 ;  /* 0x00000022000a7c82 */ /* 0x000fe20008000000 */
[----:B------:R-:W-:Y:S03]  /*1ed0*/  UTMALDG.3D.MULTICAST [UR32], [UR14], UR16, desc[UR18] ;  /* 0x000012200e0073b4 */ /* 0x000fe60008011810 */
[----:B------:R2:W-:Y:S02]  /*1ee0*/  UTMALDG.3D.MULTICAST [UR8], [UR4], UR6, desc[UR18] ;  /* 0x00001208040073b4 */ /* 0x0005e40008011806 */
[----:B--2---:R-:W-:Y:S01]  /*1ef0*/  UMOV UR6, UR24 ;  /* 0x0000001800067c82 */ /* 0x004fe20008000000 */
[----:B------:R-:W-:Y:S01]  /*1f00*/  UMOV UR4, UR7 ;  /* 0x0000000700047c82 */ /* 0x000fe20008000000 */
[----:B----4-:R-:W-:Y:S05]  /*1f10*/  BRA.U UP0, `(.L_x_32) ;  /* 0xfffffffd00407547 */ /* 0x010fea000b83ffff */
.L_x_26:
[----:B------:R-:W-:Y:S01]  /*1f20*/  ULEA UR4, UR7, UR21, 0x3 ;  /* 0x0000001507047291 */ /* 0x000fe2000f8e18ff */
[----:B-1----:R-:W-:Y:S01]  /*1f30*/  SHF.L.U32 R0, R12, 0x1f, RZ ;  /* 0x0000001f0c007819 */ /* 0x002fe200000006ff */
[----:B------:R-:W-:Y:S01]  /*1f40*/  @!P1 SYNCS.ARRIVE.TRANS64.A1T0 RZ, [UR21+0xc8], RZ ;  /* 0x0000c8ffffff99a7 */ /* 0x000fe20008100015 */
[----:B------:R-:W-:-:S06]  /*1f50*/  UISETP.GT.AND UP0, UPT, UR45, UR44, UPT ;  /* 0x0000002c2d00728c */ /* 0x000fcc000bf04270 */
[----:B---3--:R1:W3:Y:S03]  /*1f60*/  SYNCS.PHASECHK.TRANS64.TRYWAIT P0, [UR4+0x40], R0 ;  /* 0x00004000ff0075a7 */ /* 0x0082e60008001104 */
[----:B------:R-:W-:Y:S05]  /*1f70*/  BRA.U !UP0, `(.L_x_33) ;  /* 0x0000000108bc7547 */ /* 0x000fea000b800000 */
[----:B------:R-:W-:Y:S01]  /*1f80*/  UIADD3 UR13, UPT, UPT, UR46, UR6, URZ ;  /* 0x000000062e0d7290 */ /* 0x000fe2000fffe0ff */
[----:B------:R-:W-:-:S11]  /*1f90*/  UMOV UR4, UR7 ;  /* 0x0000000700047c82 */ /* 0x000fd60008000000 */
.L_x_39:
[----:B------:R-:W-:Y:S01]  /*1fa0*/  ULEA UR17, UR4, UR21, 0x3 ;  /* 0x0000001504117291 */ /* 0x000fe2000f8e18ff */
[----:B---3--:R-:W-:Y:S01]  /*1fb0*/  @!P3 MOV R2, 0x6000 ;  /* 0x000060000002b802 */ /* 0x008fe20000000f00 */
[----:B-1-3--:R-:W-:Y:S10]  /*1fc0*/  @P0 BRA `(.L_x_34) ;  /* 0x00000000000c0947 */ /* 0x00aff40003800000 */
[----:B------:R-:W-:-:S04]  /*1fd0*/  SHF.L.U32 R3, R12, 0x1f, RZ ;  /* 0x0000001f0c037819 */ /* 0x000fc800000006ff */
[----:B------:R-:W3:Y:S02]  /*1fe0*/  SYNCS.PHASECHK.TRANS64.TRYWAIT P0, [UR17+0x40], R3 ;  /* 0x00004003ff0075a7 */ /* 0x000ee40008001111 */
[----:B---3--:R-:W-:Y:S05]  /*1ff0*/  @!P0 BRA `(.L_x_35) ;  /* 0x0000006800bc8947 */ /* 0x008fea0003800000 */
.L_x_34:
[----:B------:R3:W-:Y:S01]  /*2000*/  @!P3 SYNCS.ARRIVE.TRANS64 RZ, [UR17], R2 ;  /* 0x00000002ffffb9a7 */ /* 0x0007e20008000011 */
[----:B------:R-:W-:-:S04]  /*2010*/  ULOP3.LUT UR5, UR25, 0x2, URZ, 0xfc, !UPT ;  /* 0x0000000219057892 */ /* 0x000fc8000f8efcff */
[----:B------:R-:W-:-:S09]  /*2020*/  UISETP.NE.AND UP0, UPT, UR5, 0x2, UPT ;  /* 0x000000020500788c */ /* 0x000fd2000bf05270 */
[----:B------:R-:W-:Y:S05]  /*2030*/  BRA.U UP0, `(.L_x_36) ;  /* 0x0000000100047547 */ /* 0x000fea000b800000 */
[----:B--2---:R-:W-:Y:S05]  /*2040*/  BPT.TRAP 0x1 ;  /* 0x000000040000795c */ /* 0x004fea0000300000 */
.L_x_36:
[----:B------:R-:W-:Y:S04]  /*2050*/  BSSY.RECONVERGENT B0, `(.L_x_37) ;  /* 0x0000003000007945 */ /* 0x000fe80003800200 */
[----:B------:R-:W-:Y:S05]  /*2060*/  @P2 BRA `(.L_x_38) ;  /* 0x0000000000042947 */ /* 0x000fea0003800000 */
[----:B--2---:R-:W-:Y:S05]  /*2070*/  BPT.TRAP 0x1 ;  /* 0x000000040000795c */ /* 0x004fea0000300000 */
.L_x_38:
[----:B--2---:R-:W-:Y:S05]  /*2080*/  BSYNC.RECONVERGENT B0 ;  /* 0x0000000000007941 */ /* 0x004fea0003800200 */
.L_x_37:
[----:B------:R-:W-:Y:S02]  /*2090*/  UIADD3 UR5, UPT, UPT, UR4, 0x1, URZ ;  /* 0x0000000104057890 */ /* 0x000fe4000fffe0ff */
[----:B------:R-:W-:Y:S02]  /*20a0*/  UIADD3 UR14, UP1, UPT, UR28, 0x80, URZ ;  /* 0x000000801c0e7890 */ /* 0x000fe4000ff3e0ff */
[----:B------:R-:W-:Y:S02]  /*20b0*/  UISETP.NE.AND UP0, UPT, UR5, 0x8, UPT ;  /* 0x000000080500788c */ /* 0x000fe4000bf05270 */
[----:B------:R-:W-:Y:S02]  /*20c0*/  ULEA UR16, UR4, UR38, 0xd ;  /* 0x0000002604107291 */ /* 0x000fe4000f8e68ff */
[----:B------:R-:W-:Y:S02]  /*20d0*/  USEL UR8, URZ, 0x1, UP0 ;  /* 0x00000001ff087887 */ /* 0x000fe40008000000 */
[----:B------:R-:W-:-:S02]  /*20e0*/  USEL UR7, UR5, URZ, UP0 ;  /* 0x000000ff05077287 */ /* 0x000fc40008000000 */
[----:B------:R-:W-:Y:S02]  /*20f0*/  UIADD3 UR22, UP0, UPT, UR28, 0x180, URZ ;  /* 0x000001801c167890 */ /* 0x000fe4000ff1e0ff */
[----:B------:R-:W-:Y:S01]  /*2100*/  ULEA UR5, UR7, UR21, 0x3 ;  /* 0x0000001507057291 */ /* 0x000fe2000f8e18ff */
[----:B------:R-:W-:Y:S01]  /*2110*/  LOP3.LUT R12, R12, UR8, RZ, 0x3c, !PT ;  /* 0x000000080c0c7c12 */ /* 0x000fe2000f8e3cff */
[----:B------:R-:W-:Y:S02]  /*2120*/  ULEA UR8, UR4, UR37, 0xe ;  /* 0x0000002504087291 */ /* 0x000fe4000f8e70ff */
[----:B------:R-:W-:Y:S01]  /*2130*/  USHF.L.U32 UR18, UR6, 0x6, URZ ;  /* 0x0000000606127899 */ /* 0x000fe200080006ff */
[----:B-1----:R-:W-:Y:S01]  /*2140*/  SHF.L.U32 R0, R12, 0x1f, RZ ;  /* 0x0000001f0c007819 */ /* 0x002fe200000006ff */
[----:B------:R-:W-:Y:S02]  /*2150*/  UPRMT UR4, URZ, 0x5410, UR27 ;  /* 0x00005410ff047896 */ /* 0x000fe4000800001b */
[----:B------:R-:W-:Y:S01]  /*2160*/  UIADD3.X UR15, UPT, UPT, URZ, UR29, URZ, UP1, !UPT ;  /* 0x0000001dff0f7290 */ /* 0x000fe20008ffe4ff */
[----:B------:R4:W1:Y:S01]  /*2170*/  SYNCS.PHASECHK.TRANS64.TRYWAIT P0, [UR5+0x40], R0 ;  /* 0x00004000ff0075a7 */ /* 0x0008620008001105 */
[----:B------:R-:W-:-:S02]  /*2180*/  UPRMT UR5, URZ, 0x5410, UR26 ;  /* 0x00005410ff057896 */ /* 0x000fc4000800001a */
[----:B------:R-:W-:Y:S01]  /*2190*/  UIADD3.X UR23, UPT, UPT, URZ, UR29, URZ, UP0, !UPT ;  /* 0x0000001dff177290 */ /* 0x000fe200087fe4ff */
[----:B------:R-:W-:Y:S01]  /*21a0*/  UMOV UR32, 0x0 ;  /* 0x0000000000207882 */ /* 0x000fe20000000000 */
[----:B------:R-:W-:Y:S01]  /*21b0*/  UMOV UR33, 0x10000000 ;  /* 0x1000000000217882 */ /* 0x000fe20000000000 */
[----:B------:R-:W-:Y:S01]  /*21c0*/  UMOV UR19, UR35 ;  /* 0x0000002300137c82 */ /* 0x000fe20008000000 */
[----:B------:R-:W-:Y:S01]  /*21d0*/  UMOV UR20, UR36 ;  /* 0x0000002400147c82 */ /* 0x000fe20008000000 */
[----:B------:R-:W-:Y:S01]  /*21e0*/  UMOV UR12, UR36 ;  /* 0x00000024000c7c82 */ /* 0x000fe20008000000 */
[----:B------:R-:W-:Y:S01]  /*21f0*/  UMOV UR9, UR17 ;  /* 0x0000001100097c82 */ /* 0x000fe20008000000 */
[----:B------:R-:W-:Y:S01]  /*2200*/  UMOV UR10, UR18 ;  /* 0x00000012000a7c82 */ /* 0x000fe20008000000 */
[----:B------:R2:W-:Y:S01]  /*2210*/  UTMALDG.3D.MULTICAST [UR16], [UR14], UR4, desc[UR32] ;  /* 0x000020100e0073b4 */ /* 0x0005e20008011804 */
[----:B------:R-:W-:-:S04]  /*2220*/  UIADD3 UR6, UPT, UPT, UR6, 0x1, URZ ;  /* 0x0000000106067890 */ /* 0x000fc8000fffe0ff */
[----:B------:R-:W-:Y:S01]  /*2230*/  UISETP.NE.AND UP0, UPT, UR6, UR13, UPT ;  /* 0x0000000d0600728c */ /* 0x000fe2000bf05270 */
[----:B------:R4:W-:Y:S01]  /*2240*/  UTMALDG.3D.MULTICAST [UR8], [UR22], UR5, desc[UR32] ;  /* 0x00002008160073b4 */ /* 0x0009e20008011805 */
[----:B--2---:R-:W-:-:S07]  /*2250*/  UMOV UR4, UR7 ;  /* 0x0000000700047c82 */ /* 0x004fce0008000000 */
[----:B----4-:R-:W-:Y:S05]  /*2260*/  BRA.U UP0, `(.L_x_39) ;  /* 0xfffffffd004c7547 */ /* 0x010fea000b83ffff */
.L_x_33:
[C---:B------:R-:W-:Y:S01]  /*2270*/  LEA R3, R11.reuse, UR21, 0x3 ;  /* 0x000000150b037c11 */ /* 0x040fe2000f8e18ff */
[----:B------:R-:W-:Y:S01]  /*2280*/  NOP ;  /* 0x0000000000007918 */ /* 0x000fe20000000000 */
[----:B-1----:R-:W-:Y:S02]  /*2290*/  SHF.L.U32 R0, R10, 0x1f, RZ ;  /* 0x0000001f0a007819 */ /* 0x002fe400000006ff */
[----:B------:R-:W-:Y:S02]  /*22a0*/  LEA R4, R11, UR21, 0x4 ;  /* 0x000000150b047c11 */ /* 0x000fe4000f8e20ff */
[----:B---3--:R-:W1:Y:S02]  /*22b0*/  SYNCS.PHASECHK.TRANS64.TRYWAIT P0, [R3+URZ+0xd0], R0 ;  /* 0x0000d000030075a7 */ /* 0x008e6400080011ff */
[----:B-1----:R-:W-:Y:S05]  /*22c0*/  @!P0 BRA `(.L_x_40) ;  /* 0x0000006800208947 */ /* 0x002fea0003800000 */
.L_x_146:
[----:B------:R-:W3:Y:S01]  /*22d0*/  LDS.128 R4, [R4+0x160] ;  /* 0x0001600004047984 */ /* 0x000ee20000000c00 */
[----:B------:R-:W-:Y:S01]  /*22e0*/  UISETP.GE.AND UP0, UPT, UR42, 0x1, UPT ;  /* 0x000000012a00788c */ /* 0x000fe2000bf06270 */
[----:B------:R-:W-:Y:S01]  /*22f0*/  @!PT LDS RZ, [RZ] ;  /* 0x00000000fffff984 */ /* 0x000fe20000000800 */
[----:B------:R-:W-:Y:S01]  /*2300*/  @!PT LDS RZ, [RZ] ;  /* 0x00000000fffff984 */ /* 0x000fe20000000800 */
[----:B------:R-:W-:Y:S01]  /*2310*/  @!PT LDS RZ, [RZ] ;  /* 0x00000000fffff984 */ /* 0x000fe20000000800 */
[----:B------:R-:W-:Y:S01]  /*2320*/  @!PT LDS RZ, [RZ] ;  /* 0x00000000fffff984 */ /* 0x000fe20000000800 */
[----:B------:R4:W-:Y:S06]  /*2330*/  MEMBAR.ALL.CTA ;  /* 0x0000000000007992 */ /* 0x0009ec0000008000 */
[----:B----4-:R-:W4:Y:S01]  /*2340*/  FENCE.VIEW.ASYNC.S ;  /* 0x00000000000073c6 */ /* 0x010f220000000000 */
[----:B---3--:R-:W-:-:S13]  /*2350*/  LOP3.LUT P0, RZ, R6, 0x1, RZ, 0xc0, !PT ;  /* 0x0000000106ff7812 */ /* 0x008fda000780c0ff */
[----:B----4-:R-:W-:Y:S01]  /*2360*/  VOTEU.ANY UP1, P0 ;  /* 0x0000000000ff7886 */ /* 0x010fe20000020100 */
[----:B------:R-:W-:-:S13]  /*2370*/  PLOP3.LUT P0, PT, PT, PT, UP1, 0x80, 0x8 ;  /* 0x000000000008781c */ /* 0x000fda0003f0f018 */
[----:B-1----:R-:W-:Y:S02]  /*2380*/  @P0 LOP3.LUT R0, R5, 0xffff, RZ, 0xc0, !PT ;  /* 0x0000ffff05000812 */ /* 0x002fe400078ec0ff */
[----:B------:R-:W-:Y:S02]  /*2390*/  @P0 MOV R2, R4 ;  /* 0x0000000400020202 */ /* 0x000fe40000000f00 */
[----:B------:R-:W-:Y:S01]  /*23a0*/  @P0 R2UR UR5, R0 ;  /* 0x00000000000502ca */ /* 0x000fe200000e0000 */
[----:B------:R-:W-:Y:S01]  /*23b0*/  VIADD R0, R3, 0xe0 ;  /* 0x000000e003007836 */ /* 0x000fe20000000000 */
[----:B------:R-:W-:Y:S02]  /*23c0*/  @P0 SHF.R.U32.HI R4, RZ, 0x10, R5 ;  /* 0x00000010ff040819 */ /* 0x000fe40000011605 */
[----:B------:R-:W-:Y:S02]  /*23d0*/  @P0 R2UR UR6, R2 ;  /* 0x00000000020602ca */ /* 0x000fe400000e0000 */
[----:B------:R-:W-:-:S02]  /*23e0*/  PRMT R0, RZ, 0x654, R0 ;  /* 0x00000654ff007816 */ /* 0x000fc40000000000 */
[----:B------:R-:W-:Y:S02]  /*23f0*/  @P0 R2UR UR4, R4 ;  /* 0x00000000040402ca */ /* 0x000fe400000e0000 */
[----:B------:R1:W-:Y:S03]  /*2400*/  SYNCS.ARRIVE.TRANS64.RED.A1T0 RZ, [R0+URZ], RZ ;  /* 0x000000ff00ff79a7 */ /* 0x0003e600081004ff */
[----:B------:R-:W-:-:S04]  /*2410*/  @UP1 UMOV UR39, UR5 ;  /* 0x0000000500271c82 */ /* 0x000fc80008000000 */
[----:B------:R-:W-:-:S04]  /*2420*/  @UP1 UMOV UR40, UR6 ;  /* 0x0000000600281c82 */ /* 0x000fc80008000000 */
[----:B------:R-:W-:Y:S01]  /*2430*/  @UP1 UMOV UR36, UR4 ;  /* 0x0000000400241c82 */ /* 0x000fe20008000000 */
[----:B------:R-:W-:Y:S05]  /*2440*/  BRA.U !UP0, `(.L_x_41) ;  /* 0x0000000108d47547 */ /* 0x000fea000b800000 */
[----:B------:R-:W2:Y:S01]  /*2450*/  LDCU.128 UR12, c[0x0][0xb10] ;  /* 0x00016200ff0c77ac */ /* 0x000ea20008000c00 */
[----:B------:R-:W3:Y:S01]  /*2460*/  LDCU UR22, c[0x0][0xb20] ;  /* 0x00016400ff1677ac */ /* 0x000ee20008000800 */
[----:B------:R-:W4:Y:S01]  /*2470*/  LDCU UR20, c[0x0][0xb0c] ;  /* 0x00016180ff1477ac */ /* 0x000f220008000800 */
[----:B------:R-:W1:Y:S01]  /*2480*/  LDCU.64 UR8, c[0x0][0xb28] ;  /* 0x00016500ff0877ac */ /* 0x000e620008000a00 */
[----:B------:R-:W-:Y:S02]  /*2490*/  UISETP.NE.AND UP3, UPT, UR42, 0x1, UPT ;  /* 0x000000012a00788c */ /* 0x000fe4000bf65270 */
[----:B--2---:R-:W-:Y:S02]  /*24a0*/  UIMAD.WIDE.U32 UR10, UR41, UR15, URZ ;  /* 0x0000000f290a72a5 */ /* 0x004fe4000f8e00ff */
[----:B------:R-:W-:Y:S02]  /*24b0*/  UIMAD.WIDE.U32 UR4, UR43, UR12, URZ ;  /* 0x0000000c2b0472a5 */ /* 0x000fe4000f8e00ff */
[----:B------:R-:W-:-:S02]  /*24c0*/  UISETP.NE.AND UP0, UPT, UR14, 0x1, UPT ;  /* 0x000000010e00788c */ /* 0x000fc4000bf05270 */
[----:B------:R-:W-:Y:S01]  /*24d0*/  UIMAD.WIDE.U32 UR18, UR39, UR15, URZ ;  /* 0x0000000f271272a5 */ /* 0x000fe2000f8e00ff */
[----:B------:R-:W-:Y:S02]  /*24e0*/  UMOV UR10, UR11 ;  /* 0x0000000b000a7c82 */ /* 0x000fe40008000000 */
[----:B------:R-:W-:Y:S01]  /*24f0*/  UMOV UR4, UR5 ;  /* 0x0000000500047c82 */ /* 0x000fe20008000000 */
[----:B---3--:R-:W-:Y:S02]  /*2500*/  USHF.R.U32.HI UR10, URZ, UR22, UR10 ;  /* 0x00000016ff0a7299 */ /* 0x008fe4000801160a */
[----:B----4-:R-:W-:Y:S02]  /*2510*/  UISETP.NE.AND UP2, UPT, UR20, 0x1, UPT ;  /* 0x000000011400788c */ /* 0x010fe4000bf45270 */
[----:B------:R-:W-:Y:S02]  /*2520*/  USHF.R.U32.HI UR4, URZ, UR13, UR4 ;  /* 0x0000000dff047299 */ /* 0x000fe40008011604 */
[----:B------:R-:W-:-:S02]  /*2530*/  USEL UR5, UR41, UR10, !UP0 ;  /* 0x0000000a29057287 */ /* 0x000fc4000c000000 */
[----:B------:R-:W-:Y:S02]  /*2540*/  USEL UR6, UR43, UR4, !UP2 ;  /* 0x000000042b067287 */ /* 0x000fe4000d000000 */
[----:B-1----:R-:W-:Y:S01]  /*2550*/  UIMAD.WIDE.U32 UR10, UR5, UR8, URZ ;  /* 0x00000008050a72a5 */ /* 0x002fe2000f8e00ff */
[----:B------:R-:W-:Y:S01]  /*2560*/  UMOV UR4, UR19 ;  /* 0x0000001300047c82 */ /* 0x000fe20008000000 */
[----:B------:R-:W-:Y:S02]  /*2570*/  UIMAD.WIDE.U32 UR16, UR40, UR12, URZ ;  /* 0x0000000c281072a5 */ /* 0x000fe4000f8e00ff */
[----:B------:R-:W-:-:S03]  /*2580*/  UIMAD.WIDE.U32 UR18, UR6, UR8, URZ ;  /* 0x00000008061272a5 */ /* 0x000fc6000f8e00ff */
[----:B------:R-:W-:Y:S01]  /*2590*/  UMOV UR10, UR11 ;  /* 0x0000000b000a7c82 */ /* 0x000fe20008000000 */
[----:B------:R-:W-:Y:S02]  /*25a0*/  USHF.R.U32.HI UR4, URZ, UR22, UR4 ;  /* 0x00000016ff047299 */ /* 0x000fe40008011604 */
[----:B------:R-:W-:Y:S01]  /*25b0*/  @UP3 USHF.R.U32.HI UR5, URZ, UR9, UR10 ;  /* 0x00000009ff053299 */ /* 0x000fe2000801160a */
[----:B------:R-:W-:Y:S01]  /*25c0*/  UMOV UR16, UR17 ;  /* 0x0000001100107c82 */ /* 0x000fe20008000000 */
[----:B------:R-:W-:Y:S01]  /*25d0*/  UMOV UR18, UR19 ;  /* 0x0000001300127c82 */ /* 0x000fe20008000000 */
[----:B------:R-:W-:Y:S02]  /*25e0*/  USHF.R.U32.HI UR13, URZ, UR13, UR16 ;  /* 0x0000000dff0d7299 */ /* 0x000fe40008011610 */
[----:B------:R-:W-:Y:S02]  /*25f0*/  USEL UR4, UR39, UR4, !UP0 ;  /* 0x0000000427047287 */ /* 0x000fe4000c000000 */
[----:B------:R-:W-:-:S02]  /*2600*/  @UP3 USHF.R.U32.HI UR6, URZ, UR9, UR18 ;  /* 0x00000009ff063299 */ /* 0x000fc40008011612 */
[----:B------:R-:W-:Y:S02]  /*2610*/  UIMAD UR10, UR42, UR5, URZ ;  /* 0x000000052a0a72a4 */ /* 0x000fe4000f8e02ff */
[----:B------:R-:W-:Y:S02]  /*2620*/  USEL UR5, UR40, UR13, !UP2 ;  /* 0x0000000d28057287 */ /* 0x000fe4000d000000 */
[----:B------:R-:W-:Y:S02]  /*2630*/  UIMAD UR12, UR42, UR6, URZ ;  /* 0x000000062a0c72a4 */ /* 0x000fe4000f8e02ff */
[----:B------:R-:W-:Y:S02]  /*2640*/  UISETP.GE.AND UP0, UPT, UR4, UR10, UPT ;  /* 0x0000000a0400728c */ /* 0x000fe4000bf06270 */
[----:B------:R-:W-:Y:S02]  /*2650*/  UIMAD.WIDE.U32 UR10, UR4, UR8, URZ ;  /* 0x00000008040a72a5 */ /* 0x000fe4000f8e00ff */
[----:B------:R-:W-:-:S02]  /*2660*/  UISETP.GE.OR UP0, UPT, UR5, UR12, UP0 ;  /* 0x0000000c0500728c */ /* 0x000fc40008706670 */
        /* <DEDUP_REMOVED lines=19> */
.L_x_41:
[----:B------:R-:W3:Y:S02]  /*27a0*/  LDCU UR4, c[0x0][0xb30] ;  /* 0x00016600ff0477ac */ /* 0x000ee40008000800 */
[----:B---3--:R-:W-:-:S09]  /*27b0*/  UISETP.NE.AND UP0, UPT, UR4, 0x1, UPT ;  /* 0x000000010400788c */ /* 0x008fd2000bf05270 */
[----:B------:R-:W-:Y:S05]  /*27c0*/  BRA.U UP0, `(.L_x_42) ;  /* 0x0000000100447547 */ /* 0x000fea000b800000 */
[----:B------:R-:W3:Y:S01]  /*27d0*/  LDCU.128 UR12, c[0x0][0xb10] ;  /* 0x00016200ff0c77ac */ /* 0x000ee20008000c00 */
[----:B------:R-:W4:Y:S01]  /*27e0*/  LDCU UR10, c[0x0][0xb0c] ;  /* 0x00016180ff0a77ac */ /* 0x000f220008000800 */
[----:B------:R-:W1:Y:S01]  /*27f0*/  LDCU UR6, c[0x0][0xb20] ;  /* 0x00016400ff0677ac */ /* 0x000e620008000800 */
[----:B---3--:R-:W-:Y:S02]  /*2800*/  UIMAD.WIDE.U32 UR8, UR40, UR12, URZ ;  /* 0x0000000c280872a5 */ /* 0x008fe4000f8e00ff */
[----:B------:R-:W-:Y:S02]  /*2810*/  UIMAD.WIDE.U32 UR4, UR39, UR15, URZ ;  /* 0x0000000f270472a5 */ /* 0x000fe4000f8e00ff */
[----:B----4-:R-:W-:Y:S02]  /*2820*/  UISETP.NE.AND UP2, UPT, UR10, 0x1, UPT ;  /* 0x000000010a00788c */ /* 0x010fe4000bf45270 */
[----:B------:R-:W-:Y:S01]  /*2830*/  UISETP.NE.AND UP0, UPT, UR14, 0x1, UPT ;  /* 0x000000010e00788c */ /* 0x000fe2000bf05270 */
[----:B------:R-:W-:-:S02]  /*2840*/  UMOV UR8, UR9 ;  /* 0x0000000900087c82 */ /* 0x000fc40008000000 */
[----:B------:R-:W-:Y:S01]  /*2850*/  UMOV UR4, UR5 ;  /* 0x0000000500047c82 */ /* 0x000fe20008000000 */
[----:B------:R-:W-:Y:S02]  /*2860*/  USHF.R.U32.HI UR13, URZ, UR13, UR8 ;  /* 0x0000000dff0d7299 */ /* 0x000fe40008011608 */
[----:B-1----:R-:W-:Y:S02]  /*2870*/  USHF.R.U32.HI UR4, URZ, UR6, UR4 ;  /* 0x00000006ff047299 */ /* 0x002fe40008011604 */
[----:B------:R-:W-:Y:S02]  /*2880*/  USEL UR5, UR40, UR13, !UP2 ;  /* 0x0000000d28057287 */ /* 0x000fe4000d000000 */
[----:B------:R-:W-:-:S04]  /*2890*/  USEL UR4, UR39, UR4, !UP0 ;  /* 0x0000000427047287 */ /* 0x000fc8000c000000 */
[----:B------:R-:W-:Y:S02]  /*28a0*/  UIADD3 UR6, UPT, UPT, UR5, -UR4, URZ ;  /* 0x8000000405067290 */ /* 0x000fe4000fffe0ff */
[----:B------:R-:W-:Y:S02]  /*28b0*/  UIADD3 UR4, UPT, UPT, -UR5, UR4, URZ ;  /* 0x0000000405047290 */ /* 0x000fe4000fffe1ff */
[----:B------:R-:W-:Y:S02]  /*28c0*/  UIMAD UR39, UR6, UR14, UR39 ;  /* 0x0000000e062772a4 */ /* 0x000fe4000f8e0227 */
[----:B------:R-:W-:-:S12]  /*28d0*/  UIMAD UR40, UR4, UR10, UR40 ;  /* 0x0000000a042872a4 */ /* 0x000fd8000f8e0228 */
.L_x_42:
[----:B------:R-:W-:Y:S01]  /*28e0*/  VIADD R11, R11, 0x1 ;  /* 0x000000010b0b7836 */ /* 0x000fe20000000000 */
[----:B------:R-:W-:Y:S02]  /*28f0*/  R2UR UR5, R48 ;  /* 0x00000000300572ca */ /* 0x000fe400000e0000 */
[----:B------:R-:W-:Y:S02]  /*2900*/  R2UR UR4, R47 ;  /* 0x000000002f0472ca */ /* 0x000fe400000e0000 */
[C---:B------:R-:W-:Y:S02]  /*2910*/  ISETP.NE.AND P0, PT, R11.reuse, 0x2, PT ;  /* 0x000000020b00780c */ /* 0x040fe40003f05270 */
[----:B------:R-:W-:Y:S02]  /*2920*/  PLOP3.LUT P1, PT, PT, PT, PT, 0x80, 0x8 ;  /* 0x000000000008781c */ /* 0x000fe40003f2f070 */
[----:B-1----:R-:W-:Y:S02]  /*2930*/  SEL R0, RZ, 0x1, P0 ;  /* 0x00000001ff007807 */ /* 0x002fe40000000000 */
[----:B------:R-:W-:-:S02]  /*2940*/  SEL R11, R11, RZ, P0 ;  /* 0x000000ff0b0b7207 */ /* 0x000fc40000000000 */
[----:B------:R-:W-:Y:S01]  /*2950*/  LOP3.LUT R10, R10, R0, RZ, 0x3c, !PT ;  /* 0x000000000a0a7212 */ /* 0x000fe200078e3cff */
[----:B------:R-:W-:Y:S02]  /*2960*/  UIADD3 UR16, UPT, UPT, UR40, UR5, URZ ;  /* 0x0000000528107290 */ /* 0x000fe4000fffe0ff */
[----:B------:R-:W-:Y:S01]  /*2970*/  UIADD3 UR20, UPT, UPT, UR39, UR4, URZ ;  /* 0x0000000427147290 */ /* 0x000fe2000fffe0ff */
[----:B------:R-:W-:Y:S11]  /*2980*/  BRA.U UP1, `(.L_x_43) ;  /* 0xfffffff101447547 */ /* 0x000ff6000b83ffff */
[----:B------:R-:W-:Y:S01]  /*2990*/  UIADD3 UR21, UPT, UPT, UR21, 0x40, URZ ;  /* 0x0000004015157890 */ /* 0x000fe2000fffe0ff */
[----:B------:R-:W-:-:S03]  /*29a0*/  SHF.L.U32 R2, R12, 0x1f, RZ ;  /* 0x0000001f0c027819 */ /* 0x000fc600000006ff */
[----:B------:R-:W-:-:S09]  /*29b0*/  ULEA UR4, UR7, UR21, 0x3 ;  /* 0x0000001507047291 */ /* 0x000fd2000f8e18ff */
[----:B------:R-:W1:Y:S02]  /*29c0*/  SYNCS.PHASECHK.TRANS64.TRYWAIT P0, [UR4], R2 ;  /* 0x00000002ff0075a7 */ /* 0x000e640008001104 */
[----:B-1----:R-:W-:Y:S05]  /*29d0*/  @!P0 BRA `(.L_x_44) ;  /* 0x0000006000708947 */ /* 0x002fea0003800000 */
.L_x_148:
[----:B------:R-:W-:-:S04]  /*29e0*/  UIADD3 UR4, UPT, UPT, UR7, 0x1, URZ ;  /* 0x0000000107047890 */ /* 0x000fc8000fffe0ff */
[----:B------:R-:W-:-:S04]  /*29f0*/  UISETP.NE.AND UP0, UPT, UR4, 0x8, UPT ;  /* 0x000000080400788c */ /* 0x000fc8000bf05270 */
[----:B------:R-:W-:Y:S02]  /*2a00*/  USEL UR6, URZ, 0x1, UP0 ;  /* 0x00000001ff067887 */ /* 0x000fe40008000000 */
[----:B------:R-:W-:-:S04]  /*2a10*/  USEL UR4, UR4, URZ, UP0 ;  /* 0x000000ff04047287 */ /* 0x000fc80008000000 */
[----:B------:R-:W-:Y:S01]  /*2a20*/  ULEA UR5, UR4, UR21, 0x3 ;  /* 0x0000001504057291 */ /* 0x000fe2000f8e18ff */
[----:B-1----:R-:W-:-:S04]  /*2a30*/  LOP3.LUT R2, R12, UR6, RZ, 0x3c, !PT ;  /* 0x000000060c027c12 */ /* 0x002fc8000f8e3cff */
[----:B------:R-:W-:-:S04]  /*2a40*/  SHF.L.U32 R3, R2, 0x1f, RZ ;  /* 0x0000001f02037819 */ /* 0x000fc800000006ff */
[----:B------:R-:W1:Y:S02]  /*2a50*/  SYNCS.PHASECHK.TRANS64.TRYWAIT P0, [UR5], R3 ;  /* 0x00000003ff0075a7 */ /* 0x000e640008001105 */
[----:B-1----:R-:W-:Y:S05]  /*2a60*/  @!P0 BRA `(.L_x_45) ;  /* 0x0000006000648947 */ /* 0x002fea0003800000 */
.L_x_150:
[----:B------:R-:W-:-:S04]  /*2a70*/  UIADD3 UR4, UPT, UPT, UR4, 0x1, URZ ;  /* 0x0000000104047890 */ /* 0x000fc8000fffe0ff */
[----:B------:R-:W-:-:S04]  /*2a80*/  UISETP.NE.AND UP0, UPT, UR4, 0x8, UPT ;  /* 0x000000080400788c */ /* 0x000fc8000bf05270 */
[----:B------:R-:W-:Y:S02]  /*2a90*/  USEL UR6, URZ, 0x1, UP0 ;  /* 0x00000001ff067887 */ /* 0x000fe40008000000 */
[----:B------:R-:W-:-:S04]  /*2aa0*/  USEL UR4, UR4, URZ, UP0 ;  /* 0x000000ff04047287 */ /* 0x000fc80008000000 */
[----:B------:R-:W-:Y:S01]  /*2ab0*/  ULEA UR5, UR4, UR21, 0x3 ;  /* 0x0000001504057291 */ /* 0x000fe2000f8e18ff */
[----:B------:R-:W-:-:S04]  /*2ac0*/  LOP3.LUT R2, R2, UR6, RZ, 0x3c, !PT ;  /* 0x0000000602027c12 */ /* 0x000fc8000f8e3cff */
[----:B-1----:R-:W-:-:S04]  /*2ad0*/  SHF.L.U32 R3, R2, 0x1f, RZ ;  /* 0x0000001f02037819 */ /* 0x002fc800000006ff */
[----:B------:R-:W1:Y:S02]  /*2ae0*/  SYNCS.PHASECHK.TRANS64.TRYWAIT P0, [UR5], R3 ;  /* 0x00000003ff0075a7 */ /* 0x000e640008001105 */
[----:B-1----:R-:W-:Y:S05]  /*2af0*/  @!P0 BRA `(.L_x_46) ;  /* 0x0000006000588947 */ /* 0x002fea0003800000 */
.L_x_152:
        /* <DEDUP_REMOVED lines=9> */
.L_x_154:
        /* <DEDUP_REMOVED lines=9> */
.L_x_156:
        /* <DEDUP_REMOVED lines=9> */
.L_x_158:
        /* <DEDUP_REMOVED lines=9> */
.L_x_160:
[----:B------:R-:W-:-:S04]  /*2d40*/  UIADD3 UR4, UPT, UPT, UR4, 0x1, URZ ;  /* 0x0000000104047890 */ /* 0x000fc8000fffe0ff */
[----:B------:R-:W-:-:S04]  /*2d50*/  UISETP.NE.AND UP0, UPT, UR4, 0x8, UPT ;  /* 0x000000080400788c */ /* 0x000fc8000bf05270 */
[----:B------:R-:W-:Y:S02]  /*2d60*/  USEL UR5, URZ, 0x1, UP0 ;  /* 0x00000001ff057887 */ /* 0x000fe40008000000 */
[----:B------:R-:W-:-:S04]  /*2d70*/  USEL UR4, UR4, URZ, UP0 ;  /* 0x000000ff04047287 */ /* 0x000fc80008000000 */
[----:B------:R-:W-:Y:S01]  /*2d80*/  ULEA UR4, UR4, UR21, 0x3 ;  /* 0x0000001504047291 */ /* 0x000fe2000f8e18ff */
[----:B------:R-:W-:-:S04]  /*2d90*/  LOP3.LUT R2, R2, UR5, RZ, 0x3c, !PT ;  /* 0x0000000502027c12 */ /* 0x000fc8000f8e3cff */
[----:B------:R-:W-:Y:S01]  /*2da0*/  SHF.L.U32 R2, R2, 0x1f, RZ ;  /* 0x0000001f02027819 */ /* 0x000fe200000006ff */
[----:B-1----:R-:W-:-:S07]  /*2db0*/  IMAD.U32 R0, RZ, RZ, UR4 ;  /* 0x00000004ff007e24 */ /* 0x002fce000f8e00ff */
.L_x_51:
[----:B-1----:R1:W3:Y:S02]  /*2dc0*/  SYNCS.PHASECHK.TRANS64.TRYWAIT P0, [R0+URZ], R2 ;  /* 0x00000002000075a7 */ /* 0x0022e400080011ff */
[----:B---3--:R-:W-:Y:S05]  /*2dd0*/  @!P0 NANOSLEEP.SYNCS 0x989680 ;  /* 0x009896800000895d */ /* 0x008fea0003900000 */
[----:B------:R-:W3:Y:S02]  /*2de0*/  @!P0 SYNCS.PHASECHK.TRANS64 P0, [R0+URZ], R2 ;  /* 0x00000002000085a7 */ /* 0x000ee400080010ff */
[----:B--23--:R-:W-:Y:S05]  /*2df0*/  @P0 EXIT ;  /* 0x000000000000094d */ /* 0x00cfea0003800000 */
[----:B------:R-:W-:Y:S05]  /*2e00*/  BRA `(.L_x_51) ;  /* 0xfffffffc00ec7947 */ /* 0x000fea000383ffff */
.L_x_23:
[----:B------:R-:W2:Y:S02]  /*2e10*/  S2UR UR4, SR_CgaCtaId ;  /* 0x00000000000479c3 */ /* 0x000ea40000008800 */
[----:B--2---:R-:W-:-:S04]  /*2e20*/  UISETP.NE.AND UP0, UPT, UR4, URZ, UPT ;  /* 0x000000ff0400728c */ /* 0x004fc8000bf05270 */
[----:B------:R-:W-:-:S09]  /*2e30*/  UISETP.NE.OR UP0, UPT, UR17, 0x1, UP0 ;  /* 0x000000011100788c */ /* 0x000fd20008705670 */
[----:B------:R-:W-:Y:S05]  /*2e40*/  BRA.U UP0, `(.L_x_52) ;  /* 0x00000005004c7547 */ /* 0x000fea000b800000 */
[----:B------:R-:W2:Y:S01]  /*2e50*/  S2UR UR5, SR_CgaCtaId ;  /* 0x00000000000579c3 */ /* 0x000ea20000008800 */
[----:B------:R-:W-:Y:S01]  /*2e60*/  UMOV UR4, 0x400 ;  /* 0x0000040000047882 */ /* 0x000fe20000000000 */
[----:B------:R-:W-:Y:S01]  /*2e70*/  ISETP.GE.U32.AND P2, PT, R0, 0x4, PT ;  /* 0x000000040000780c */ /* 0x000fe20003f46070 */
[----:B------:R-:W-:Y:S01]  /*2e80*/  IMAD.MOV.U32 R12, RZ, RZ, 0x1 ;  /* 0x00000001ff0c7424 */ /* 0x000fe200078e00ff */
[----:B------:R-:W-:Y:S02]  /*2e90*/  CS2R R10, SRZ ;  /* 0x00000000000a7805 */ /* 0x000fe4000001ff00 */
[----:B------:R-:W-:Y:S01]  /*2ea0*/  CS2R R8, SRZ ;  /* 0x0000000000087805 */ /* 0x000fe2000001ff00 */
[----:B--2---:R-:W-:-:S03]  /*2eb0*/  ULEA UR6, UR5, UR4, 0x18 ;  /* 0x0000000405067291 */ /* 0x004fc6000f8ec0ff */
[----:B------:R-:W-:-:S09]  /*2ec0*/  UMOV UR5, URZ ;  /* 0x000000ff00057c82 */ /* 0x000fd20008000000 */
.L_x_56:
[----:B------:R-:W-:Y:S02]  /*2ed0*/  LEA R2, R8, UR6, 0x3 ;  /* 0x0000000608027c11 */ /* 0x000fe4000f8e18ff */
[----:B------:R-:W-:-:S03]  /*2ee0*/  SHF.L.U32 R4, R9, 0x1f, RZ ;  /* 0x0000001f09047819 */ /* 0x000fc600000006ff */
[----:B------:R-:W-:Y:S01]  /*2ef0*/  VIADD R5, R2, 0x140 ;  /* 0x0000014002057836 */ /* 0x000fe20000000000 */
[----:B------:R-:W2:Y:S02]  /*2f00*/  SYNCS.PHASECHK.TRANS64.TRYWAIT P0, [R2+URZ+0x130], R4 ;  /* 0x00013004020075a7 */ /* 0x000ea400080011ff */
[----:B--2---:R-:W-:Y:S05]  /*2f10*/  @!P0 BRA `(.L_x_53) ;  /* 0x0000005c00c88947 */ /* 0x004fea0003800000 */
.L_x_161:
[----:B------:R-:W-:Y:S01]  /*2f20*/  ULEA UR4, UR5, UR6, 0x3 ;  /* 0x0000000605047291 */ /* 0x000fe2000f8e18ff */
[----:B--2---:R-:W-:Y:S01]  /*2f30*/  PRMT R2, RZ, 0x654, R5 ;  /* 0x00000654ff027816 */ /* 0x004fe20000000005 */
[----:B------:R-:W-:Y:S01]  /*2f40*/  @!P2 IMAD.MOV.U32 R4, RZ, RZ, 0x10 ;  /* 0x00000010ff04a424 */ /* 0x000fe200078e00ff */
[----:B------:R-:W-:Y:S01]  /*2f50*/  SHF.L.U32 R5, R12, 0x1f, RZ ;  /* 0x0000001f0c057819 */ /* 0x000fe200000006ff */
[----:B------:R-:W-:Y:S01]  /*2f60*/  UIADD3 UR7, UPT, UPT, UR4, 0xd0, URZ ;  /* 0x000000d004077890 */ /* 0x000fe2000fffe0ff */
[----:B------:R2:W-:Y:S05]  /*2f70*/  SYNCS.ARRIVE.TRANS64.RED.A1T0 RZ, [R2+URZ], RZ ;  /* 0x000000ff02ff79a7 */ /* 0x0005ea00081004ff */
[----:B------:R-:W-:Y:S01]  /*2f80*/  IMAD.U32 R6, RZ, RZ, UR7 ;  /* 0x00000007ff067e24 */ /* 0x000fe2000f8e00ff */
[----:B------:R-:W3:Y:S04]  /*2f90*/  SYNCS.PHASECHK.TRANS64.TRYWAIT P0, [UR4+0xe0], R5 ;  /* 0x0000e005ff0075a7 */ /* 0x000ee80008001104 */
[----:B------:R-:W-:Y:S01]  /*2fa0*/  PRMT R6, R0, 0x654, R6 ;  /* 0x0000065400067816 */ /* 0x000fe20000000006 */
[----:B--23--:R-:W-:Y:S06]  /*2fb0*/  @!P0 BRA `(.L_x_54) ;  /* 0x0000005c00b48947 */ /* 0x00cfec0003800000 */
.L_x_163:
[----:B------:R-:W-:Y:S01]  /*2fc0*/  ULEA UR8, UR5, UR6, 0x4 ;  /* 0x0000000605087291 */ /* 0x000fe2000f8e20ff */
[----:B------:R-:W-:Y:S01]  /*2fd0*/  SEL R3, R6, R3, !P2 ;  /* 0x0000000306037207 */ /* 0x000fe20005000000 */
[----:B------:R-:W-:Y:S01]  /*2fe0*/  UIADD3 UR9, UPT, UPT, UR4, 0xd0, URZ ;  /* 0x000000d004097890 */ /* 0x000fe2000fffe0ff */
[----:B--2---:R-:W-:Y:S01]  /*2ff0*/  LEA R2, R11, UR6, 0x3 ;  /* 0x000000060b027c11 */ /* 0x004fe2000f8e18ff */
[----:B------:R-:W-:Y:S01]  /*3000*/  UIADD3 UR8, UPT, UPT, UR8, 0x160, URZ ;  /* 0x0000016008087890 */ /* 0x000fe2000fffe0ff */
[----:B------:R2:W-:Y:S01]  /*3010*/  @!P2 SYNCS.ARRIVE.TRANS64.RED RZ, [R3+URZ], R4 ;  /* 0x0000000403ffa9a7 */ /* 0x0005e200080004ff */
[----:B------:R-:W-:Y:S01]  /*3020*/  UIADD3 UR4, UPT, UPT, UR5, 0x1, URZ ;  /* 0x0000000105047890 */ /* 0x000fe2000fffe0ff */
[----:B------:R-:W-:-:S03]  /*3030*/  VIADD R8, R8, 0x1 ;  /* 0x0000000108087836 */ /* 0x000fc60000000000 */
[----:B------:R-:W-:Y:S02]  /*3040*/  UISETP.NE.AND UP0, UPT, UR4, 0x2, UPT ;  /* 0x000000020400788c */ /* 0x000fe4000bf05270 */
[----:B------:R-:W-:Y:S01]  /*3050*/  ISETP.NE.AND P0, PT, R8, 0x2, PT ;  /* 0x000000020800780c */ /* 0x000fe20003f05270 */
[----:B------:R-:W-:Y:S06]  /*3060*/  UGETNEXTWORKID.BROADCAST [UR8], [UR9] ;  /* 0x00000000080073ca */ /* 0x000fec0008000100 */
[----:B------:R-:W-:Y:S02]  /*3070*/  USEL UR7, URZ, 0x1, UP0 ;  /* 0x00000001ff077887 */ /* 0x000fe40008000000 */
[----:B------:R-:W-:-:S04]  /*3080*/  USEL UR5, UR4, URZ, UP0 ;  /* 0x000000ff04057287 */ /* 0x000fc80008000000 */
[----:B------:R-:W-:Y:S02]  /*3090*/  LOP3.LUT R12, R12, UR7, RZ, 0x3c, !PT ;  /* 0x000000070c0c7c12 */ /* 0x000fe4000f8e3cff */
[----:B--2---:R-:W-:-:S04]  /*30a0*/  SHF.L.U32 R4, R10, 0x1f, RZ ;  /* 0x0000001f0a047819 */ /* 0x004fc800000006ff */
[----:B------:R-:W2:Y:S02]  /*30b0*/  SYNCS.PHASECHK.TRANS64.TRYWAIT P1, [R2+URZ+0xd0], R4 ;  /* 0x0000d004020075a7 */ /* 0x000ea400080211ff */
[----:B--2---:R-:W-:Y:S05]  /*30c0*/  @!P1 BRA `(.L_x_55) ;  /* 0x0000005c00889947 */ /* 0x004fea0003800000 */
.L_x_164:
[C---:B--2---:R-:W-:Y:S01]  /*30d0*/  LEA R4, R11.reuse, UR6, 0x4 ;  /* 0x000000060b047c11 */ /* 0x044fe2000f8e20ff */
[----:B------:R-:W-:Y:S01]  /*30e0*/  VIADD R2, R2, 0xe0 ;  /* 0x000000e002027836 */ /* 0x000fe20000000000 */
[----:B------:R-:W-:Y:S01]  /*30f0*/  SEL R8, R8, RZ, P0 ;  /* 0x000000ff08087207 */ /* 0x000fe20000000000 */
[----:B------:R-:W-:-:S03]  /*3100*/  VIADD R11, R11, 0x1 ;  /* 0x000000010b0b7836 */ /* 0x000fc60000000000 */
[----:B------:R-:W2:Y:S01]  /*3110*/  LDS.128 R4, [R4+0x160] ;  /* 0x0001600004047984 */ /* 0x000ea20000000c00 */
[----:B------:R-:W-:Y:S02]  /*3120*/  PRMT R2, RZ, 0x654, R2 ;  /* 0x00000654ff027816 */ /* 0x000fe40000000002 */
[C---:B------:R-:W-:Y:S01]  /*3130*/  ISETP.NE.AND P1, PT, R11.reuse, 0x2, PT ;  /* 0x000000020b00780c */ /* 0x040fe20003f25270 */
[----:B------:R-:W-:Y:S01]  /*3140*/  @!PT LDS RZ, [RZ] ;  /* 0x00000000fffff984 */ /* 0x000fe20000000800 */
[----:B------:R-:W-:Y:S01]  /*3150*/  @!PT LDS RZ, [RZ] ;  /* 0x00000000fffff984 */ /* 0x000fe20000000800 */
[----:B------:R-:W-:Y:S01]  /*3160*/  @!PT LDS RZ, [RZ] ;  /* 0x00000000fffff984 */ /* 0x000fe20000000800 */
[----:B------:R-:W-:Y:S01]  /*3170*/  @!PT LDS RZ, [RZ] ;  /* 0x00000000fffff984 */ /* 0x000fe20000000800 */
[----:B------:R3:W-:Y:S06]  /*3180*/  MEMBAR.ALL.CTA ;  /* 0x0000000000007992 */ /* 0x0007ec0000008000 */
[----:B---3--:R-:W3:Y:S01]  /*3190*/  FENCE.VIEW.ASYNC.S ;  /* 0x00000000000073c6 */ /* 0x008ee20000000000 */
[----:B------:R-:W-:Y:S01]  /*31a0*/  SEL R11, R11, RZ, P1 ;  /* 0x000000ff0b0b7207 */ /* 0x000fe20000800000 */
[----:B---3--:R3:W-:Y:S01]  /*31b0*/  SYNCS.ARRIVE.TRANS64.RED.A1T0 RZ, [R2+URZ], RZ ;  /* 0x000000ff02ff79a7 */ /* 0x0087e200081004ff */
[----:B--2---:R-:W-:-:S02]  /*31c0*/  LOP3.LUT P3, RZ, R6, 0x1, RZ, 0xc0, !PT ;  /* 0x0000000106ff7812 */ /* 0x004fc4000786c0ff */
[----:B------:R-:W-:-:S04]  /*31d0*/  SEL R4, RZ, 0x1, P1 ;  /* 0x00000001ff047807 */ /* 0x000fc80000800000 */
[----:B------:R-:W-:Y:S02]  /*31e0*/  LOP3.LUT R10, R10, R4, RZ, 0x3c, !PT ;  /* 0x000000040a0a7212 */ /* 0x000fe400078e3cff */
[----:B---3--:R-:W-:-:S04]  /*31f0*/  SEL R2, RZ, 0x1, P0 ;  /* 0x00000001ff027807 */ /* 0x008fc80000000000 */
[----:B------:R-:W-:Y:S01]  /*3200*/  LOP3.LUT R9, R9, R2, RZ, 0x3c, !PT ;  /* 0x0000000209097212 */ /* 0x000fe200078e3cff */
[----:B------:R-:W-:Y:S06]  /*3210*/  @P3 BRA `(.L_x_56) ;  /* 0xfffffffc002c3947 */ /* 0x000fec000383ffff */
[----:B------:R-:W-:Y:S01]  /*3220*/  ULEA UR4, UR5, UR6, 0x3 ;  /* 0x0000000605047291 */ /* 0x000fe2000f8e18ff */
[----:B------:R-:W-:-:S08]  /*3230*/  SHF.L.U32 R2, R12, 0x1f, RZ ;  /* 0x0000001f0c027819 */ /* 0x000fd000000006ff */
[----:B------:R-:W2:Y:S02]  /*3240*/  SYNCS.PHASECHK.TRANS64 P0, [UR4+0xe0], R2 ;  /* 0x0000e002ff0075a7 */ /* 0x000ea40008001004 */
[----:B--2---:R-:W-:Y:S05]  /*3250*/  @P0 BRA `(.L_x_57) ;  /* 0x0000000000080947 */ /* 0x004fea0003800000 */
[----:B------:R-:W2:Y:S02]  /*3260*/  SYNCS.PHASECHK.TRANS64.TRYWAIT P0, [UR4+0xe0], R2 ;  /* 0x0000e002ff0075a7 */ /* 0x000ea40008001104 */
[----:B--2---:R-:W-:Y:S05]  /*3270*/  @!P0 BRA `(.L_x_58) ;  /* 0x0000005c00308947 */ /* 0x004fea0003800000 */
.L_x_57:
[----:B------:R-:W-:-:S04]  /*3280*/  UIADD3 UR7, UPT, UPT, UR5, 0x1, URZ ;  /* 0x0000000105077890 */ /* 0x000fc8000fffe0ff */
[----:B------:R-:W-:-:S04]  /*3290*/  UISETP.NE.AND UP0, UPT, UR7, 0x2, UPT ;  /* 0x000000020700788c */ /* 0x000fc8000bf05270 */
[----:B------:R-:W-:Y:S02]  /*32a0*/  USEL UR8, URZ, 0x1, UP0 ;  /* 0x00000001ff087887 */ /* 0x000fe40008000000 */
[----:B------:R-:W-:-:S04]  /*32b0*/  USEL UR7, UR7, URZ, UP0 ;  /* 0x000000ff07077287 */ /* 0x000fc80008000000 */
[----:B------:R-:W-:Y:S01]  /*32c0*/  ULEA UR7, UR7, UR6, 0x3 ;  /* 0x0000000607077291 */ /* 0x000fe2000f8e18ff */
[----:B--2---:R-:W-:-:S04]  /*32d0*/  LOP3.LUT R2, R12, UR8, RZ, 0x3c, !PT ;  /* 0x000000080c027c12 */ /* 0x004fc8000f8e3cff */
[----:B------:R-:W-:-:S04]  /*32e0*/  SHF.L.U32 R0, R2, 0x1f, RZ ;  /* 0x0000001f02007819 */ /* 0x000fc800000006ff */
[----:B------:R-:W2:Y:S02]  /*32f0*/  SYNCS.PHASECHK.TRANS64 P0, [UR7+0xe0], R0 ;  /* 0x0000e000ff0075a7 */ /* 0x000ea40008001007 */
[----:B-12---:R-:W-:Y:S05]  /*3300*/  @P0 EXIT ;  /* 0x000000000000094d */ /* 0x006fea0003800000 */
[----:B------:R-:W-:Y:S02]  /*3310*/  SHF.L.U32 R2, R2, 0x1f, RZ ;  /* 0x0000001f02027819 */ /* 0x000fe400000006ff */
[----:B------:R-:W-:-:S07]  /*3320*/  MOV R0, UR7 ;  /* 0x0000000700007c02 */ /* 0x000fce0008000f00 */
.L_x_59:
[----:B-1----:R1:W2:Y:S02]  /*3330*/  SYNCS.PHASECHK.TRANS64.TRYWAIT P0, [R0+URZ+0xe0], R2 ;  /* 0x0000e002000075a7 */ /* 0x0022a400080011ff */
[----:B--2---:R-:W-:Y:S05]  /*3340*/  @!P0 NANOSLEEP.SYNCS 0x989680 ;  /* 0x009896800000895d */ /* 0x004fea0003900000 */
[----:B------:R-:W2:Y:S02]  /*3350*/  @!P0 SYNCS.PHASECHK.TRANS64 P0, [R0+URZ+0xe0], R2 ;  /* 0x0000e002000085a7 */ /* 0x000ea400080010ff */
[----:B--2---:R-:W-:Y:S05]  /*3360*/  @P0 EXIT ;  /* 0x000000000000094d */ /* 0x004fea0003800000 */
[----:B------:R-:W-:Y:S05]  /*3370*/  BRA `(.L_x_59) ;  /* 0xfffffffc00ec7947 */ /* 0x000fea000383ffff */
.L_x_52:
[----:B------:R-:W-:Y:S05]  /*3380*/  BRA.U UP4, `(.L_x_60) ;  /* 0x0000000d04d87547 */ /* 0x000fea000b800000 */
[----:B------:R-:W2:Y:S01]  /*3390*/  S2UR UR7, SR_CgaCtaId ;  /* 0x00000000000779c3 */ /* 0x000ea20000008800 */
[----:B------:R-:W-:Y:S01]  /*33a0*/  UMOV UR4, 0x40 ;  /* 0x0000004000047882 */ /* 0x000fe20000000000 */
[----:B------:R-:W-:Y:S01]  /*33b0*/  NOP ;  /* 0x0000000000007918 */ /* 0x000fe20000000000 */
[----:B------:R-:W-:Y:S01]  /*33c0*/  UMOV UR6, 0x400 ;  /* 0x0000040000067882 */ /* 0x000fe20000000000 */
[----:B--2---:R-:W-:Y:S02]  /*33d0*/  ULEA UR5, UR7, UR4, 0x18 ;  /* 0x0000000407057291 */ /* 0x004fe4000f8ec0ff */
[----:B------:R-:W-:-:S07]  /*33e0*/  ULEA UR6, UR7, UR6, 0x18 ;  /* 0x0000000607067291 */ /* 0x000fce000f8ec0ff */
[----:B------:R-:W2:Y:S02]  /*33f0*/  LDS.U8 R0, [UR5+0x1c] ;  /* 0x00001c05ff007984 */ /* 0x000ea40008000000 */
[----:B--2---:R-:W-:-:S13]  /*3400*/  ISETP.NE.AND P0, PT, R0, RZ, PT ;  /* 0x000000ff0000720c */ /* 0x004fda0003f05270 */
[----:B------:R-:W-:Y:S05]  /*3410*/  @P0 BRA `(.L_x_61) ;  /* 0x0000000000580947 */ /* 0x000fea0003800000 */
[----:B------:R-:W-:-:S13]  /*3420*/  ELECT P0, URZ, PT ;  /* 0x0000000000ff782f */ /* 0x000fda0003800000 */
[----:B------:R-:W-:Y:S05]  /*3430*/  @!P0 BRA `(.L_x_62) ;  /* 0x0000000000608947 */ /* 0x000fea0003800000 */
[----:B------:R-:W-:Y:S01]  /*3440*/  UMOV UR4, 0x10 ;  /* 0x0000001000047882 */ /* 0x000fe20000000000 */
[----:B------:R-:W-:Y:S01]  /*3450*/  HFMA2 R0, -RZ, RZ, 0, 5.9604644775390625e-08 ;  /* 0x00000001ff007431 */ /* 0x000fe200000001ff */
[----:B------:R-:W-:-:S03]  /*3460*/  MOV R3, 0xffff ;  /* 0x0000ffff00037802 */ /* 0x000fc60000000f00 */
[----:B------:R-:W-:Y:S04]  /*3470*/  DEPBAR.LE SB2, 0x36 ;  /* 0x0000ad800000791a */ /* 0x000fe80000000000 */
[----:B------:R-:W2:Y:S02]  /*3480*/  UTCATOMSWS.FIND_AND_SET.ALIGN UP0, UR4, UR4 ;  /* 0x00000004000475e3 */ /* 0x000ea40008000800 */
[----:B--2---:R-:W-:Y:S01]  /*3490*/  MOV R4, UR4 ;  /* 0x0000000400047c02 */ /* 0x004fe20008000f00 */
[----:B------:R-:W-:Y:S06]  /*34a0*/  BRA.U UP0, `(.L_x_63) ;  /* 0x0000000100187547 */ /* 0x000fec000b800000 */
.L_x_64:
[----:B------:R-:W-:Y:S05]  /*34b0*/  NANOSLEEP 0x64 ;  /* 0x000000640000795d */ /* 0x000fea0003800000 */
[----:B------:R-:W-:-:S05]  /*34c0*/  UMOV UR4, 0x10 ;  /* 0x0000001000047882 */ /* 0x000fca0000000000 */
[----:B------:R-:W-:Y:S04]  /*34d0*/  DEPBAR.LE SB2, 0x36 ;  /* 0x0000ad800000791a */ /* 0x000fe80000000000 */
[----:B------:R-:W2:Y:S02]  /*34e0*/  UTCATOMSWS.FIND_AND_SET.ALIGN UP0, UR4, UR4 ;  /* 0x00000004000475e3 */ /* 0x000ea40008000800 */
[----:B--2---:R-:W-:Y:S01]  /*34f0*/  MOV R4, UR4 ;  /* 0x0000000400047c02 */ /* 0x004fe20008000f00 */
[----:B------:R-:W-:Y:S05]  /*3500*/  BRA.U !UP0, `(.L_x_64) ;  /* 0xfffffffd08e87547 */ /* 0x000fea000b83ffff */
.L_x_63:
[-C--:B------:R-:W-:Y:S02]  /*3510*/  SHF.L.U32 R3, R3, R4.reuse, RZ ;  /* 0x0000000403037219 */ /* 0x080fe400000006ff */
[----:B------:R-:W-:Y:S01]  /*3520*/  SHF.L.U32 R0, R0, R4, RZ ;  /* 0x0000000400007219 */ /* 0x000fe200000006ff */
[----:B------:R-:W-:Y:S02]  /*3530*/  IMAD.SHL.U32 R4, R4, 0x20, RZ ;  /* 0x0000002004047824 */ /* 0x000fe400078e00ff */
[----:B------:R2:W-:Y:S04]  /*3540*/  ATOMS.OR RZ, [UR5+0x14], R3 ;  /* 0x00001403ffff798c */ /* 0x0005e8000b000005 */
[----:B------:R2:W-:Y:S04]  /*3550*/  ATOMS.OR RZ, [UR5+0x18], R0 ;  /* 0x00001800ffff798c */ /* 0x0005e8000b000005 */
[----:B------:R2:W-:Y:S01]  /*3560*/  STS [UR6+0x180], R4 ;  /* 0x00018004ff007988 */ /* 0x0005e20008000806 */
[----:B------:R-:W-:Y:S05]  /*3570*/  BRA `(.L_x_62) ;  /* 0x0000000000107947 */ /* 0x000fea0003800000 */
.L_x_61:
[----:B------:R-:W-:Y:S02]  /*3580*/  MOV R0, 0xffffffff ;  /* 0xffffffff00007802 */ /* 0x000fe40000000f00 */
[----:B------:R-:W-:-:S03]  /*3590*/  MOV R4, 0x35c0 ;  /* 0x000035c000047802 */ /* 0x000fc60000000f00 */
[----:B------:R2:W-:Y:S04]  /*35a0*/  STS [UR6+0x180], R0 ;  /* 0x00018000ff007988 */ /* 0x0005e80008000806 */
[----:B-12--5:R-:W-:Y:S05]  /*35b0*/  CALL.REL.NOINC `($__internal_1_$__cuda_sm10x_tcgen05_guardrail_trap_phase_invalid_during_alloc) ;  /* 0x0000006000787944 */ /* 0x026fea0003c00000 */
.L_x_62:
[----:B------:R-:W-:Y:S05]  /*35c0*/  WARPSYNC.ALL ;  /* 0x0000000000007948 */ /* 0x000fea0003800000 */
[----:B------:R-:W3:Y:S01]  /*35d0*/  S2UR UR4, SR_CgaCtaId ;  /* 0x00000000000479c3 */ /* 0x000ee20000008800 */
[----:B------:R-:W-:Y:S01]  /*35e0*/  UMOV UR26, 0x400 ;  /* 0x00000400001a7882 */ /* 0x000fe20000000000 */
[----:B------:R-:W-:-:S06]  /*35f0*/  NOP ;  /* 0x0000000000007918 */ /* 0x000fcc0000000000 */
[----:B------:R-:W-:Y:S06]  /*3600*/  BAR.ARV 0x6, 0xa0 ;  /* 0x0182800000007b1d */ /* 0x000fec0000002000 */
[----:B------:R-:W4:Y:S01]  /*3610*/  LDCU UR5, c[0x0][0x38c] ;  /* 0x00007180ff0577ac */ /* 0x000f220008000800 */
[----:B------:R-:W-:Y:S01]  /*3620*/  LOP3.LUT R2, R2, 0xffff, RZ, 0xc0, !PT ;  /* 0x0000ffff02027812 */ /* 0x000fe200078ec0ff */
[----:B------:R-:W-:Y:S01]  /*3630*/  IMAD.MOV.U32 R11, RZ, RZ, 0x1 ;  /* 0x00000001ff0b7424 */ /* 0x000fe200078e00ff */
[----:B------:R-:W-:Y:S01]  /*3640*/  CS2R R8, SRZ ;  /* 0x0000000000087805 */ /* 0x000fe2000001ff00 */
[----:B------:R-:W1:Y:S01]  /*3650*/  LDCU UR7, c[0x0][0x38c] ;  /* 0x00007180ff0777ac */ /* 0x000e620008000800 */
[----:B------:R-:W-:Y:S01]  /*3660*/  R2UR UR27, R2 ;  /* 0x00000000021b72ca */ /* 0x000fe200000e0000 */
[----:B------:R-:W-:Y:S01]  /*3670*/  IMAD.MOV.U32 R10, RZ, RZ, RZ ;  /* 0x000000ffff0a7224 */ /* 0x000fe200078e00ff */
[----:B------:R-:W-:Y:S01]  /*3680*/  UMOV UR30, URZ ;  /* 0x000000ff001e7c82 */ /* 0x000fe20008000000 */
[----:B------:R-:W-:Y:S01]  /*3690*/  UMOV UR24, URZ ;  /* 0x000000ff00187c82 */ /* 0x000fe20008000000 */
[----:B---3--:R-:W-:Y:S01]  /*36a0*/  ULEA UR26, UR4, UR26, 0x18 ;  /* 0x0000001a041a7291 */ /* 0x008fe2000f8ec0ff */
[----:B------:R-:W-:Y:S01]  /*36b0*/  UMOV UR38, 0x0 ;  /* 0x0000000000267882 */ /* 0x000fe20000000000 */
[----:B------:R-:W-:-:S02]  /*36c0*/  UMOV UR39, 0x4200490 ;  /* 0x0420049000277882 */ /* 0x000fc40000000000 */
[----:B------:R-:W-:Y:S02]  /*36d0*/  UIADD3 UR4, UPT, UPT, UR26, 0x4400, URZ ;  /* 0x000044001a047890 */ /* 0x000fe4000fffe0ff */
[----:B------:R-:W-:Y:S02]  /*36e0*/  UIADD3 UR6, UPT, UPT, UR26, 0x14400, URZ ;  /* 0x000144001a067890 */ /* 0x000fe4000fffe0ff */
[----:B----4-:R-:W-:Y:S01]  /*36f0*/  UIADD3 UR5, UPT, UPT, UR5, 0x3f, URZ ;  /* 0x0000003f05057890 */ /* 0x010fe2000fffe0ff */
[----:B--2---:R-:W2:Y:S01]  /*3700*/  LDS R0, [UR26+0x180] ;  /* 0x0001801aff007984 */ /* 0x004ea20008000800 */
[----:B-1----:R-:W-:Y:S01]  /*3710*/  UMOV UR36, 0x0 ;  /* 0x0000000000247882 */ /* 0x002fe20000000000 */
[----:B------:R-:W-:Y:S01]  /*3720*/  UMOV UR37, 0x4200490 ;  /* 0x0420049000257882 */ /* 0x000fe20000000000 */
[----:B------:R-:W-:Y:S02]  /*3730*/  USHF.R.S32.HI UR40, URZ, 0x1f, UR5 ;  /* 0x0000001fff287899 */ /* 0x000fe40008011405 */
[----:B------:R-:W-:-:S02]  /*3740*/  UISETP.GE.AND UP4, UPT, UR7, 0x1, UPT ;  /* 0x000000010700788c */ /* 0x000fc4000bf86270 */
[----:B------:R-:W-:Y:S02]  /*3750*/  ULEA.HI UR40, UR40, UR5, URZ, 0x6 ;  /* 0x0000000528287291 */ /* 0x000fe4000f8f30ff */
[----:B------:R-:W-:Y:S02]  /*3760*/  USHF.R.U32.HI UR5, URZ, 0x4, UR4 ;  /* 0x00000004ff057899 */ /* 0x000fe40008011604 */
[----:B------:R-:W-:Y:S02]  /*3770*/  USHF.R.S32.HI UR40, URZ, 0x6, UR40 ;  /* 0x00000006ff287899 */ /* 0x000fe40008011428 */
[----:B------:R-:W-:Y:S02]  /*3780*/  USHF.R.U32.HI UR4, URZ, 0x4, UR6 ;  /* 0x00000004ff047899 */ /* 0x000fe40008011606 */
[----:B------:R-:W-:Y:S02]  /*3790*/  UISETP.LT.AND UP0, UPT, UR40, 0x1, UPT ;  /* 0x000000012800788c */ /* 0x000fe4000bf01270 */
[----:B------:R-:W-:-:S02]  /*37a0*/  ULOP3.LUT UR5, UR5, 0x3fff, URZ, 0xc0, !UPT ;  /* 0x00003fff05057892 */ /* 0x000fc4000f8ec0ff */
[----:B------:R-:W-:Y:S02]  /*37b0*/  ULOP3.LUT UR4, UR4, 0x3fff, URZ, 0xc0, !UPT ;  /* 0x00003fff04047892 */ /* 0x000fe4000f8ec0ff */
[----:B------:R-:W-:Y:S02]  /*37c0*/  USEL UR41, UR40, 0x1, !UP0 ;  /* 0x0000000128297887 */ /* 0x000fe4000c000000 */
[----:B------:R-:W-:Y:S02]  /*37d0*/  ULOP3.LUT UR28, UR5, 0x10000, URZ, 0xfc, !UPT ;  /* 0x00010000051c7892 */ /* 0x000fe4000f8efcff */
[----:B------:R-:W-:Y:S02]  /*37e0*/  ULOP3.LUT UR29, UR4, 0x10000, URZ, 0xfc, !UPT ;  /* 0x00010000041d7892 */ /* 0x000fe4000f8efcff */
[----:B------:R-:W-:Y:S01]  /*37f0*/  UIADD3 UR41, UPT, UPT, -UR41, URZ, URZ ;  /* 0x000000ff29297290 */ /* 0x000fe2000fffe1ff */
[----:B------:R-:W-:Y:S01]  /*3800*/  UMOV UR34, 0x0 ;  /* 0x0000000000227882 */ /* 0x000fe20000000000 */
[----:B------:R-:W-:Y:S01]  /*3810*/  UMOV UR35, 0x4200490 ;  /* 0x0420049000237882 */ /* 0x000fe20000000000 */
[----:B------:R-:W-:Y:S01]  /*3820*/  UMOV UR32, 0x0 ;  /* 0x0000000000207882 */ /* 0x000fe20000000000 */
[----:B------:R-:W-:Y:S01]  /*3830*/  UMOV UR33, 0x4200490 ;  /* 0x0420049000217882 */ /* 0x000fe20000000000 */
[----:B--2---:R-:W-:-:S15]  /*3840*/  R2UR UR42, R0 ;  /* 0x00000000002a72ca */ /* 0x004fde00000e0000 */
.L_x_71:
[----:B------:R-:W-:Y:S02]  /*3850*/  LEA R0, R10, UR26, 0x3 ;  /* 0x0000001a0a007c11 */ /* 0x000fe4000f8e18ff */
[----:B------:R-:W-:Y:S02]  /*3860*/  SHF.L.U32 R2, R9, 0x1f, RZ ;  /* 0x0000001f09027819 */ /* 0x000fe400000006ff */
[----:B------:R-:W-:Y:S01]  /*3870*/  PLOP3.LUT P0, PT, PT, PT, UP4, 0x80, 0x8 ;  /* 0x000000000008781c */ /* 0x000fe20003f0f048 */
[----:B------:R-:W-:Y:S01]  /*3880*/  VIADD R3, R0, 0xe0 ;  /* 0x000000e000037836 */ /* 0x000fe20000000000 */
[----:B-1----:R-:W1:Y:S02]  /*3890*/  SYNCS.PHASECHK.TRANS64.TRYWAIT P1, [R0+URZ+0xd0], R2 ;  /* 0x0000d002000075a7 */ /* 0x002e6400080211ff */
[----:B-1-3--:R-:W-:Y:S09]  /*38a0*/  @!P1 BRA `(.L_x_65) ;  /* 0x0000005400bc9947 */ /* 0x00aff20003800000 */
.L_x_166:
[----:B------:R-:W-:Y:S01]  /*38b0*/  LEA R4, R10, UR26, 0x4 ;  /* 0x0000001a0a047c11 */ /* 0x000fe2000f8e20ff */
[----:B------:R-:W-:Y:S01]  /*38c0*/  @UP4 ULEA UR4, UR24, UR26, 0x3 ;  /* 0x0000001a18044291 */ /* 0x000fe2000f8e18ff */
[----:B------:R-:W-:Y:S01]  /*38d0*/  PLOP3.LUT P2, PT, PT, PT, PT, 0x80, 0x8 ;  /* 0x000000000008781c */ /* 0x000fe20003f4f070 */
[----:B------:R-:W-:Y:S01]  /*38e0*/  ULEA UR31, UR30, UR26, 0x3 ;  /* 0x0000001a1e1f7291 */ /* 0x000fe2000f8e18ff */
[----:B------:R-:W-:Y:S02]  /*38f0*/  PRMT R3, RZ, 0x654, R3 ;  /* 0x00000654ff037816 */ /* 0x000fe40000000003 */
[----:B------:R-:W2:Y:S01]  /*3900*/  LDS.128 R4, [R4+0x160] ;  /* 0x0001600004047984 */ /* 0x000ea20000000c00 */
[----:B-1----:R-:W-:Y:S02]  /*3910*/  @P0 SHF.L.U32 R2, R8, 0x1f, RZ ;  /* 0x0000001f08020819 */ /* 0x002fe400000006ff */
[----:B------:R-:W-:Y:S01]  /*3920*/  SHF.L.U32 R0, R11, 0x1f, RZ ;  /* 0x0000001f0b007819 */ /* 0x000fe200000006ff */
[----:B------:R-:W-:Y:S01]  /*3930*/  @!PT LDS RZ, [RZ] ;  /* 0x00000000fffff984 */ /* 0x000fe20000000800 */
[----:B------:R-:W-:Y:S01]  /*3940*/  @!PT LDS RZ, [RZ] ;  /* 0x00000000fffff984 */ /* 0x000fe20000000800 */
[----:B------:R-:W-:Y:S01]  /*3950*/  @!PT LDS RZ, [RZ] ;  /* 0x00000000fffff984 */ /* 0x000fe20000000800 */
[----:B------:R-:W-:Y:S01]  /*3960*/  @!PT LDS RZ, [RZ] ;  /* 0x00000000fffff984 */ /* 0x000fe20000000800 */
[----:B------:R1:W-:Y:S06]  /*3970*/  MEMBAR.ALL.CTA ;  /* 0x0000000000007992 */ /* 0x0003ec0000008000 */
[----:B-1----:R-:W1:Y:S02]  /*3980*/  FENCE.VIEW.ASYNC.S ;  /* 0x00000000000073c6 */ /* 0x002e640000000000 */
[----:B-1----:R1:W-:Y:S01]  /*3990*/  SYNCS.ARRIVE.TRANS64.RED.A1T0 RZ, [R3+URZ], RZ ;  /* 0x000000ff03ff79a7 */ /* 0x0023e200081004ff */
[----:B------:R1:W3:Y:S01]  /*39a0*/  @P0 SYNCS.PHASECHK.TRANS64.TRYWAIT P2, [UR4], R2 ;  /* 0x00000002ff0005a7 */ /* 0x0002e20008041104 */
[----:B------:R-:W-:Y:S01]  /*39b0*/  ULEA.HI UR4, UR30, UR30, URZ, 0x1 ;  /* 0x0000001e1e047291 */ /* 0x000fe2000f8f08ff */
[----:B--2---:R-:W-:-:S03]  /*39c0*/  LOP3.LUT P1, RZ, R6, 0x1, RZ, 0xc0, !PT ;  /* 0x0000000106ff7812 */ /* 0x004fc6000782c0ff */
[----:B------:R-:W-:Y:S02]  /*39d0*/  USHF.L.U32 UR11, UR4, 0x6, URZ ;  /* 0x00000006040b7899 */ /* 0x000fe400080006ff */
[----:B------:R-:W-:Y:S02]  /*39e0*/  ULOP3.LUT UR4, UR4, 0xffe, URZ, 0xc0, !UPT ;  /* 0x00000ffe04047892 */ /* 0x000fe4000f8ec0ff */
[----:B------:R-:W-:Y:S02]  /*39f0*/  ULOP3.LUT UR11, UR11, 0xffffff80, URZ, 0xc0, !UPT ;  /* 0xffffff800b0b7892 */ /* 0x000fe4000f8ec0ff */
[----:B------:R-:W-:Y:S02]  /*3a00*/  UIADD3 UR4, UPT, UPT, -UR4, UR30, URZ ;  /* 0x0000001e04047290 */ /* 0x000fe4000fffe1ff */
[----:B------:R-:W-:Y:S01]  /*3a10*/  UIADD3 UR11, UPT, UPT, UR42, UR11, URZ ;  /* 0x0000000b2a0b7290 */ /* 0x000fe2000fffe0ff */
[----:B------:R-:W2:Y:S03]  /*3a20*/  SYNCS.PHASECHK.TRANS64.TRYWAIT P0, [UR31+0x110], R0 ;  /* 0x00011000ff0075a7 */ /* 0x000ea6000800111f */
[----:B------:R-:W-:Y:S01]  /*3a30*/  ULEA UR11, UR4, UR11, 0x14 ;  /* 0x0000000b040b7291 */ /* 0x000fe2000f8ea0ff */
[----:B-123--:R-:W-:Y:S11]  /*3a40*/  @!P0 BRA `(.L_x_66) ;  /* 0x0000005400688947 */ /* 0x00eff60003800000 */
.L_x_168:
[----:B------:R-:W-:Y:S01]  /*3a50*/  IADD3 R10, PT, PT, R10, 0x1, RZ ;  /* 0x000000010a0a7810 */ /* 0x000fe20007ffe0ff */
[----:B------:R-:W-:Y:S06]  /*3a60*/  BRA.U !UP4, `(.L_x_67) ;  /* 0x000000010cc07547 */ /* 0x000fec000b800000 */
[----:B------:R-:W-:Y:S01]  /*3a70*/  UPLOP3.LUT UP2, UPT, UPT, UPT, UPT, 0x40, 0x4 ;  /* 0x000000000004789c */ /* 0x000fe20003f4e870 */
[----:B------:R-:W-:Y:S01]  /*3a80*/  UMOV UR23, UR41 ;  /* 0x0000002900177c82 */ /* 0x000fe20008000000 */
[----:B------:R-:W-:Y:S01]  /*3a90*/  UMOV UR22, UR40 ;  /* 0x0000002800167c82 */ /* 0x000fe20008000000 */
[----:B------:R-:W-:-:S08]  /*3aa0*/  UMOV UR10, UR24 ;  /* 0x00000018000a7c82 */ /* 0x000fd00008000000 */
.L_x_70:
[----:B------:R-:W-:Y:S02]  /*3ab0*/  UIADD3 UR23, UPT, UPT, UR23, 0x1, URZ ;  /* 0x0000000117177890 */ /* 0x000fe4000fffe0ff */
[----:B--2---:R-:W-:Y:S02]  /*3ac0*/  ULEA UR5, UR10, UR26, 0x3 ;  /* 0x0000001a0a057291 */ /* 0x004fe4000f8e18ff */
[----:B------:R-:W-:Y:S01]  /*3ad0*/  UISETP.NE.AND UP3, UPT, UR23, URZ, UPT ;  /* 0x000000ff1700728c */ /* 0x000fe2000bf65270 */
[----:B---3--:R-:W-:Y:S10]  /*3ae0*/  @P2 BRA `(.L_x_68) ;  /* 0x00000000000c2947 */ /* 0x008ff40003800000 */
[----:B-1----:R-:W-:Y:S04]  /*3af0*/  SHF.L.U32 R2, R8, 0x1f, RZ ;  /* 0x0000001f08027819 */ /* 0x002fe800000006ff */
[----:B------:R-:W1:Y:S02]  /*3b00*/  SYNCS.PHASECHK.TRANS64.TRYWAIT P0, [UR5], R2 ;  /* 0x00000002ff0075a7 */ /* 0x000e640008001105 */
[----:B-1----:R-:W-:Y:S05]  /*3b10*/  @!P0 BRA `(.L_x_69) ;  /* 0x00000054004c8947 */ /* 0x002fea0003800000 */
.L_x_68:
[----:B------:R-:W-:Y:S01]  /*3b20*/  UISETP.NE.AND UP0, UPT, UR22, 0x1, UPT ;  /* 0x000000011600788c */ /* 0x000fe2000bf05270 */
[----:B------:R-:W-:Y:S01]  /*3b30*/  PLOP3.LUT P2, PT, PT, PT, PT, 0x80, 0x8 ;  /* 0x000000000008781c */ /* 0x000fe20003f4f070 */
[----:B------:R-:W-:Y:S02]  /*3b40*/  UIADD3 UR4, UPT, UPT, UR10, 0x1, URZ ;  /* 0x000000010a047890 */ /* 0x000fe4000fffe0ff */
[----:B------:R-:W-:Y:S02]  /*3b50*/  UIADD3 UR25, UPT, UPT, UR5, 0x40, URZ ;  /* 0x0000004005197890 */ /* 0x000fe4000fffe0ff */
[----:B------:R-:W-:Y:S01]  /*3b60*/  UISETP.NE.AND UP1, UPT, UR4, 0x8, UPT ;  /* 0x000000080400788c */ /* 0x000fe2000bf25270 */
[----:B------:R-:W-:Y:S01]  /*3b70*/  PLOP3.LUT P0, PT, PT, PT, UP0, 0x80, 0x8 ;  /* 0x000000000008781c */ /* 0x000fe20003f0f008 */
[----:B------:R-:W-:Y:S02]  /*3b80*/  UIADD3 UR22, UPT, UPT, UR22, -0x1, URZ ;  /* 0xffffffff16167890 */ /* 0x000fe4000fffe0ff */
[----:B------:R-:W-:Y:S02]  /*3b90*/  USEL UR6, URZ, 0x1, UP1 ;  /* 0x00000001ff067887 */ /* 0x000fe40008800000 */
[----:B------:R-:W-:Y:S01]  /*3ba0*/  USEL UR24, UR4, URZ, UP1 ;  /* 0x000000ff04187287 */ /* 0x000fe20008800000 */
[----:B------:R-:W-:Y:S01]  /*3bb0*/  UMOV UR7, 0x40004040 ;  /* 0x4000404000077882 */ /* 0x000fe20000000000 */
[----:B------:R-:W-:Y:S02]  /*3bc0*/  UMOV UR5, 0x40004040 ;  /* 0x4000404000057882 */ /* 0x000fe40000000000 */
[----:B------:R-:W-:Y:S01]  /*3bd0*/  @UP0 ULEA UR4, UR24, UR26, 0x3 ;  /* 0x0000001a18040291 */ /* 0x000fe2000f8e18ff */
[----:B------:R-:W-:Y:S01]  /*3be0*/  LOP3.LUT R8, R8, UR6, RZ, 0x3c, !PT ;  /* 0x0000000608087c12 */ /* 0x000fe2000f8e3cff */
[----:B------:R-:W-:Y:S01]  /*3bf0*/  ULEA UR6, UR10, UR29, 0xa ;  /* 0x0000001d0a067291 */ /* 0x000fe2000f8e50ff */
[----:B------:R-:W-:Y:S02]  /*3c00*/  UMOV UR21, 0x40004040 ;  /* 0x4000404000157882 */ /* 0x000fe40000000000 */
[----:B-1----:R-:W-:Y:S01]  /*3c10*/  @P0 SHF.L.U32 R0, R8, 0x1f, RZ ;  /* 0x0000001f08000819 */ /* 0x002fe200000006ff */
[----:B------:R-:W-:Y:S02]  /*3c20*/  UIADD3 UR20, UPT, UPT, UR6, 0x2, URZ ;  /* 0x0000000206147890 */ /* 0x000fe4000fffe0ff */
[----:B------:R-:W-:Y:S01]  /*3c30*/  UIADD3 UR16, UPT, UPT, UR6, 0x4, URZ ;  /* 0x0000000406107890 */ /* 0x000fe2000fffe0ff */
[----:B------:R2:W3:Y:S01]  /*3c40*/  @P0 SYNCS.PHASECHK.TRANS64.TRYWAIT P2, [UR4], R0 ;  /* 0x00000000ff0005a7 */ /* 0x0004e20008041104 */
[----:B------:R-:W-:Y:S02]  /*3c50*/  ULEA UR4, UR10, UR28, 0x9 ;  /* 0x0000001c0a047291 */ /* 0x000fe4000f8e48ff */
[----:B------:R-:W-:Y:S02]  /*3c60*/  UIADD3 UR12, UPT, UPT, UR6, 0x6, URZ ;  /* 0x00000006060c7890 */ /* 0x000fe4000fffe0ff */
[----:B------:R-:W-:Y:S02]  /*3c70*/  UIADD3 UR18, UPT, UPT, UR4, 0x2, URZ ;  /* 0x0000000204127890 */ /* 0x000fe4000fffe0ff */
[----:B------:R-:W-:Y:S02]  /*3c80*/  UIADD3 UR14, UPT, UPT, UR4, 0x4, URZ ;  /* 0x00000004040e7890 */ /* 0x000fe4000fffe0ff */
[----:B------:R-:W-:Y:S01]  /*3c90*/  UIADD3 UR8, UPT, UPT, UR4, 0x6, URZ ;  /* 0x0000000604087890 */ /* 0x000fe2000fffe0ff */
[----:B------:R2:W-:Y:S01]  /*3ca0*/  UTCHMMA gdesc[UR4], gdesc[UR6], tmem[UR11], tmem[UR38], idesc[UR39], UP2 ;  /* 0x00ff2606040075ea */ /* 0x0005e2000900000b */
[----:B------:R-:W-:Y:S01]  /*3cb0*/  UPLOP3.LUT UP2, UPT, UPT, UPT, UPT, 0x80, 0x8 ;  /* 0x000000000008789c */ /* 0x000fe20003f4f070 */
[----:B------:R-:W-:Y:S01]  /*3cc0*/  UMOV UR19, 0x40004040 ;  /* 0x4000404000137882 */ /* 0x000fe20000000000 */
[----:B------:R-:W-:Y:S01]  /*3cd0*/  UMOV UR17, 0x40004040 ;  /* 0x4000404000117882 */ /* 0x000fe20000000000 */
[----:B------:R2:W-:Y:S01]  /*3ce0*/  UTCHMMA gdesc[UR18], gdesc[UR20], tmem[UR11], tmem[UR36], idesc[UR37], UPT ;  /* 0x00ff2414120075ea */ /* 0x0005e2000b80000b */
[----:B------:R-:W-:Y:S01]  /*3cf0*/  UMOV UR15, 0x40004040 ;  /* 0x40004040000f7882 */ /* 0x000fe20000000000 */
[----:B------:R-:W-:Y:S01]  /*3d00*/  UMOV UR13, 0x40004040 ;  /* 0x40004040000d7882 */ /* 0x000fe20000000000 */
[----:B------:R-:W-:Y:S01]  /*3d10*/  UMOV UR9, 0x40004040 ;  /* 0x4000404000097882 */ /* 0x000fe20000000000 */
[----:B------:R2:W-:Y:S01]  /*3d20*/  UTCHMMA gdesc[UR14], gdesc[UR16], tmem[UR11], tmem[UR34], idesc[UR35], UPT ;  /* 0x00ff22100e0075ea */ /* 0x0005e2000b80000b */
[----:B------:R2:W-:Y:S01]  /*3d30*/  UTCHMMA gdesc[UR8], gdesc[UR12], tmem[UR11], tmem[UR32], idesc[UR33], UPT ;  /* 0x00ff200c080075ea */ /* 0x0005e2000b80000b */
[----:B------:R2:W-:Y:S01]  /*3d40*/  UTCBAR.MULTICAST [UR25], URZ, UR27 ;  /* 0x000000ff190073e9 */ /* 0x0005e2000800081b */
[----:B------:R-:W-:Y:S01]  /*3d50*/  UMOV UR10, UR24 ;  /* 0x00000018000a7c82 */ /* 0x000fe20008000000 */
[----:B------:R-:W-:Y:S05]  /*3d60*/  BRA.U UP3, `(.L_x_70) ;  /* 0xfffffffd03507547 */ /* 0x000fea000b83ffff */
.L_x_67:
[----:B--2---:R-:W-:Y:S01]  /*3d70*/  UIADD3 UR4, UPT, UPT, UR30, 0x1, URZ ;  /* 0x000000011e047890 */ /* 0x004fe2000fffe0ff */
[C---:B------:R-:W-:Y:S01]  /*3d80*/  ISETP.NE.AND P0, PT, R10.reuse, 0x2, PT ;  /* 0x000000020a00780c */ /* 0x040fe20003f05270 */
[----:B------:R-:W-:Y:S02]  /*3d90*/  UIADD3 UR5, UPT, UPT, UR31, 0xf0, URZ ;  /* 0x000000f01f057890 */ /* 0x000fe4000fffe0ff */
[----:B------:R-:W-:Y:S01]  /*3da0*/  UISETP.NE.AND UP0, UPT, UR4, 0x4, UPT ;  /* 0x000000040400788c */ /* 0x000fe2000bf05270 */
[----:B-1----:R-:W-:Y:S02]  /*3db0*/  SEL R0, RZ, 0x1, P0 ;  /* 0x00000001ff007807 */ /* 0x002fe40000000000 */
[----:B------:R-:W-:Y:S01]  /*3dc0*/  SEL R10, R10, RZ, P0 ;  /* 0x000000ff0a0a7207 */ /* 0x000fe20000000000 */
[----:B------:R-:W-:Y:S01]  /*3dd0*/  USEL UR6, URZ, 0x1, UP0 ;  /* 0x00000001ff067887 */ /* 0x000fe20008000000 */
[----:B------:R-:W-:Y:S01]  /*3de0*/  LOP3.LUT R9, R9, R0, RZ, 0x3c, !PT ;  /* 0x0000000009097212 */ /* 0x000fe200078e3cff */
[----:B------:R-:W-:Y:S01]  /*3df0*/  USEL UR30, UR4, URZ, UP0 ;  /* 0x000000ff041e7287 */ /* 0x000fe20008000000 */
[----:B------:R1:W-:Y:S03]  /*3e00*/  UTCBAR [UR5], URZ ;  /* 0x000000ff050073e9 */ /* 0x0003e600080000ff */
[----:B------:R-:W-:Y:S01]  /*3e10*/  LOP3.LUT R11, R11, UR6, RZ, 0x3c, !PT ;  /* 0x000000060b0b7c12 */ /* 0x000fe2000f8e3cff */
[----:B------:R-:W-:Y:S07]  /*3e20*/  @P1 BRA `(.L_x_71) ;  /* 0xfffffff800881947 */ /* 0x000fee000383ffff */
[----:B------:R-:W2:Y:S01]  /*3e30*/  S2UR UR8, SR_CgaCtaId ;  /* 0x00000000000879c3 */ /* 0x000ea20000008800 */
[----:B------:R-:W-:Y:S01]  /*3e40*/  ELECT P0, URZ, PT ;  /* 0x0000000000ff782f */ /* 0x000fe20003800000 */
[----:B------:R-:W-:Y:S01]  /*3e50*/  IMAD.MOV.U32 R0, RZ, RZ, 0x1 ;  /* 0x00000001ff007424 */ /* 0x000fe200078e00ff */
[----:B------:R-:W-:Y:S01]  /*3e60*/  UIADD3 UR26, UPT, UPT, UR26, 0x110, URZ ;  /* 0x000001101a1a7890 */ /* 0x000fe2000fffe0ff */
[----:B------:R-:W-:Y:S01]  /*3e70*/  SHF.L.U32 R2, R11, 0x1f, RZ ;  /* 0x0000001f0b027819 */ /* 0x000fe200000006ff */
[----:B------:R-:W-:-:S03]  /*3e80*/  UMOV UR4, 0x40 ;  /* 0x0000004000047882 */ /* 0x000fc60000000000 */
[----:B------:R-:W-:Y:S01]  /*3e90*/  UVIRTCOUNT.DEALLOC.SMPOOL 0x80 ;  /* 0x000000800000784c */ /* 0x000fe20000000000 */
[----:B--2---:R-:W-:Y:S02]  /*3ea0*/  ULEA UR8, UR8, UR4, 0x18 ;  /* 0x0000000408087291 */ /* 0x004fe4000f8ec0ff */
[----:B------:R-:W-:-:S07]  /*3eb0*/  ULEA UR4, UR30, UR26, 0x3 ;  /* 0x0000001a1e047291 */ /* 0x000fce000f8e18ff */
[----:B------:R2:W-:Y:S02]  /*3ec0*/  @P0 STS.U8 [UR8+0x1c], R0 ;  /* 0x00001c00ff000988 */ /* 0x0005e40008000008 */
[----:B------:R-:W4:Y:S02]  /*3ed0*/  SYNCS.PHASECHK.TRANS64.TRYWAIT P0, [UR4], R2 ;  /* 0x00000002ff0075a7 */ /* 0x000f240008001104 */
[----:B--2-4-:R-:W-:Y:S05]  /*3ee0*/  @!P0 BRA `(.L_x_72) ;  /* 0x0000005000708947 */ /* 0x014fea0003800000 */
.L_x_171:
[----:B------:R-:W-:-:S04]  /*3ef0*/  UIADD3 UR4, UPT, UPT, UR30, 0x1, URZ ;  /* 0x000000011e047890 */ /* 0x000fc8000fffe0ff */
[----:B------:R-:W-:-:S04]  /*3f00*/  UISETP.NE.AND UP0, UPT, UR4, 0x4, UPT ;  /* 0x000000040400788c */ /* 0x000fc8000bf05270 */
[----:B------:R-:W-:Y:S02]  /*3f10*/  USEL UR6, URZ, 0x1, UP0 ;  /* 0x00000001ff067887 */ /* 0x000fe40008000000 */
[----:B------:R-:W-:-:S04]  /*3f20*/  USEL UR4, UR4, URZ, UP0 ;  /* 0x000000ff04047287 */ /* 0x000fc80008000000 */
[----:B-1----:R-:W-:Y:S01]  /*3f30*/  ULEA UR5, UR4, UR26, 0x3 ;  /* 0x0000001a04057291 */ /* 0x002fe2000f8e18ff */
[----:B--2---:R-:W-:-:S04]  /*3f40*/  LOP3.LUT R2, R11, UR6, RZ, 0x3c, !PT ;  /* 0x000000060b027c12 */ /* 0x004fc8000f8e3cff */
[----:B------:R-:W-:-:S04]  /*3f50*/  SHF.L.U32 R3, R2, 0x1f, RZ ;  /* 0x0000001f02037819 */ /* 0x000fc800000006ff */
[----:B------:R-:W1:Y:S02]  /*3f60*/  SYNCS.PHASECHK.TRANS64.TRYWAIT P0, [UR5], R3 ;  /* 0x00000003ff0075a7 */ /* 0x000e640008001105 */
[----:B-1----:R-:W-:Y:S05]  /*3f70*/  @!P0 BRA `(.L_x_73) ;  /* 0x0000005000648947 */ /* 0x002fea0003800000 */
.L_x_173:
        /* <DEDUP_REMOVED lines=9> */
.L_x_175:
[----:B------:R-:W-:-:S04]  /*4010*/  UIADD3 UR4, UPT, UPT, UR4, 0x1, URZ ;  /* 0x0000000104047890 */ /* 0x000fc8000fffe0ff */
[----:B------:R-:W-:-:S04]  /*4020*/  UISETP.NE.AND UP0, UPT, UR4, 0x4, UPT ;  /* 0x000000040400788c */ /* 0x000fc8000bf05270 */
[----:B------:R-:W-:Y:S02]  /*4030*/  USEL UR5, URZ, 0x1, UP0 ;  /* 0x00000001ff057887 */ /* 0x000fe40008000000 */
[----:B------:R-:W-:-:S04]  /*4040*/  USEL UR4, UR4, URZ, UP0 ;  /* 0x000000ff04047287 */ /* 0x000fc80008000000 */
[----:B------:R-:W-:Y:S01]  /*4050*/  ULEA UR4, UR4, UR26, 0x3 ;  /* 0x0000001a04047291 */ /* 0x000fe2000f8e18ff */
[----:B------:R-:W-:-:S04]  /*4060*/  LOP3.LUT R2, R2, UR5, RZ, 0x3c, !PT ;  /* 0x0000000502027c12 */ /* 0x000fc8000f8e3cff */
[----:B------:R-:W-:-:S04]  /*4070*/  SHF.L.U32 R2, R2, 0x1f, RZ ;  /* 0x0000001f02027819 */ /* 0x000fc800000006ff */
[----:B------:R-:W2:Y:S02]  /*4080*/  SYNCS.PHASECHK.TRANS64.TRYWAIT P0, [UR4], R2 ;  /* 0x00000002ff0075a7 */ /* 0x000ea40008001104 */
[----:B--2---:R-:W-:Y:S05]  /*4090*/  @!P0 BRA `(.L_x_75) ;  /* 0x00000050004c8947 */ /* 0x004fea0003800000 */
.L_x_177:
[----:B------:R-:W-:Y:S01]  /*40a0*/  NOP ;  /* 0x0000000000007918 */ /* 0x000fe20000000000 */
[----:B-1----:R-:W1:Y:S01]  /*40b0*/  LDS R0, [UR8+0x14] ;  /* 0x00001408ff007984 */ /* 0x002e620008000800 */
[----:B------:R-:W-:Y:S01]  /*40c0*/  ULOP3.LUT UR4, UR42, 0xffff, URZ, 0xc0, !UPT ;  /* 0x0000ffff2a047892 */ /* 0x000fe2000f8ec0ff */
[----:B------:R-:W-:Y:S01]  /*40d0*/  UMOV UR5, 0xffff ;  /* 0x0000ffff00057882 */ /* 0x000fe20000000000 */
[----:B------:R-:W-:Y:S02]  /*40e0*/  UMOV UR6, 0x1 ;  /* 0x0000000100067882 */ /* 0x000fe40000000000 */
[----:B------:R-:W-:-:S04]  /*40f0*/  USHF.R.U32.HI UR4, URZ, 0x5, UR4 ;  /* 0x00000005ff047899 */ /* 0x000fc80008011604 */
[----:B------:R-:W-:Y:S02]  /*4100*/  USHF.L.U32 UR5, UR5, UR4, URZ ;  /* 0x0000000405057299 */ /* 0x000fe400080006ff */
[----:B------:R-:W-:-:S04]  /*4110*/  USHF.L.U32 UR4, UR6, UR4, URZ ;  /* 0x0000000406047299 */ /* 0x000fc800080006ff */
[----:B-1----:R-:W-:-:S04]  /*4120*/  LOP3.LUT R0, R0, UR5, RZ, 0xc0, !PT ;  /* 0x0000000500007c12 */ /* 0x002fc8000f8ec0ff */
[----:B------:R-:W-:-:S13]  /*4130*/  ISETP.NE.AND P0, PT, R0, UR5, PT ;  /* 0x0000000500007c0c */ /* 0x000fda000bf05270 */
[----:B------:R-:W-:Y:S05]  /*4140*/  @P0 BRA `(.L_x_76) ;  /* 0x0000000000580947 */ /* 0x000fea0003800000 */
[----:B------:R-:W1:Y:S02]  /*4150*/  LDS R0, [UR8+0x18] ;  /* 0x00001808ff007984 */ /* 0x000e640008000800 */
[----:B-1----:R-:W-:-:S04]  /*4160*/  LOP3.LUT R0, R0, UR4, RZ, 0xc0, !PT ;  /* 0x0000000400007c12 */ /* 0x002fc8000f8ec0ff */
[----:B------:R-:W-:-:S13]  /*4170*/  ISETP.NE.AND P0, PT, R0, UR4, PT ;  /* 0x0000000400007c0c */ /* 0x000fda000bf05270 */
[----:B------:R-:W-:Y:S05]  /*4180*/  @P0 BRA `(.L_x_77) ;  /* 0x00000000003c0947 */ /* 0x000fea0003800000 */
[----:B------:R-:W1:Y:S01]  /*4190*/  S2R R2, SR_LANEID ;  /* 0x0000000000027919 */ /* 0x000e620000000000 */
[----:B------:R-:W-:-:S06]  /*41a0*/  ULOP3.LUT UR5, URZ, UR5, URZ, 0x33, !UPT ;  /* 0x00000005ff057292 */ /* 0x000fcc000f8e33ff */
[----:B------:R-:W-:-:S04]  /*41b0*/  IMAD.U32 R0, RZ, RZ, UR5 ;  /* 0x00000005ff007e24 */ /* 0x000fc8000f8e00ff */
[----:B------:R2:W4:Y:S02]  /*41c0*/  REDUX UR7, R0 ;  /* 0x00000000000773c4 */ /* 0x0005240000000000 */
[----:B------:R1:W-:Y:S01]  /*41d0*/  UTCATOMSWS.AND URZ, UR5 ;  /* 0x0000000500ff79e3 */ /* 0x0003e20008000000 */
[----:B--2---:R-:W-:Y:S01]  /*41e0*/  LOP3.LUT R0, RZ, UR4, RZ, 0x33, !PT ;  /* 0x00000004ff007c12 */ /* 0x004fe2000f8e33ff */
[----:B------:R-:W-:Y:S02]  /*41f0*/  VOTEU.ANY UR4, UPT, PT ;  /* 0x0000000000047886 */ /* 0x000fe400038e0100 */
[----:B------:R-:W-:Y:S02]  /*4200*/  UFLO.U32 UR4, UR4 ;  /* 0x00000004000472bd */ /* 0x000fe400080e0000 */
[----:B------:R-:W2:Y:S04]  /*4210*/  REDUX UR6, R0 ;  /* 0x00000000000673c4 */ /* 0x000ea80000000000 */
[----:B-1----:R-:W-:-:S02]  /*4220*/  ISETP.EQ.U32.AND P0, PT, R2, UR4, PT ;  /* 0x0000000402007c0c */ /* 0x002fc4000bf02070 */
[----:B----4-:R-:W-:-:S11]  /*4230*/  MOV R2, UR7 ;  /* 0x0000000700027c02 */ /* 0x010fd60008000f00 */
[----:B------:R1:W-:Y:S01]  /*4240*/  @P0 ATOMS.AND RZ, [UR8+0x14], R2 ;  /* 0x00001402ffff098c */ /* 0x0003e2000a800008 */
[----:B--2---:R-:W-:-:S05]  /*4250*/  IMAD.U32 R0, RZ, RZ, UR6 ;  /* 0x00000006ff007e24 */ /* 0x004fca000f8e00ff */
[----:B------:R1:W-:Y:S01]  /*4260*/  @P0 ATOMS.AND RZ, [UR8+0x18], R0 ;  /* 0x00001800ffff098c */ /* 0x0003e2000a800008 */
[----:B------:R-:W-:Y:S05]  /*4270*/  BRA `(.L_x_78) ;  /* 0x0000000000147947 */ /* 0x000fea0003800000 */
.L_x_77:
[----:B------:R-:W-:Y:S02]  /*4280*/  MOV R2, 0x42a0 ;  /* 0x000042a000027802 */ /* 0x000fe40000000f00 */
[----:B---3-5:R-:W-:Y:S05]  /*4290*/  CALL.REL.NOINC `($__internal_0_$__cuda_sm10x_tcgen05_guardrail_trap_col_being_dealloced_not_returned_by_alloc) ;  /* 0x0000005400347944 */ /* 0x028fea0003c00000 */
[----:B------:R-:W-:Y:S05]  /*42a0*/  BRA `(.L_x_78) ;  /* 0x0000000000087947 */ /* 0x000fea0003800000 */
.L_x_76:
[----:B------:R-:W-:Y:S02]  /*42b0*/  MOV R2, 0x42d0 ;  /* 0x000042d000027802 */ /* 0x000fe40000000f00 */
[----:B---3-5:R-:W-:Y:S05]  /*42c0*/  CALL.REL.NOINC `($__internal_2_$__cuda_sm10x_tcgen05_guardrail_trap_unallocated_columns_being_dealloced) ;  /* 0x0000005400407944 */ /* 0x028fea0003c00000 */
.L_x_78:
[----:B------:R-:W-:Y:S01]  /*42d0*/  NOP ;  /* 0x0000000000007918 */ /* 0x000fe20000000000 */
[----:B------:R-:W-:Y:S05]  /*42e0*/  EXIT ;  /* 0x000000000000794d */ /* 0x000fea0003800000 */
.L_x_60:
[----:B------:R-:W-:-:S09]  /*42f0*/  UISETP.NE.OR UP0, UPT, UR17, 0x3, !UP3 ;  /* 0x000000031100788c */ /* 0x000fd2000df05670 */
[----:B------:R-:W-:Y:S05]  /*4300*/  BRA.U UP0, `(.L_x_79) ;  /* 0x00000011005c7547 */ /* 0x000fea000b800000 */
[----:B------:R-:W2:Y:S01]  /*4310*/  S2UR UR10, SR_CgaCtaId ;  /* 0x00000000000a79c3 */ /* 0x000ea20000008800 */
[----:B------:R-:W3:Y:S01]  /*4320*/  LDCU UR31, c[0x0][0x370] ;  /* 0x00006e00ff1f77ac */ /* 0x000ee20008000800 */
[----:B------:R-:W-:Y:S02]  /*4330*/  HFMA2 R13, -RZ, RZ, 0, 0 ;  /* 0x00000000ff0d7431 */ /* 0x000fe400000001ff */
[----:B------:R-:W-:Y:S01]  /*4340*/  IMAD.MOV.U32 R15, RZ, RZ, 0x1 ;  /* 0x00000001ff0f7424 */ /* 0x000fe200078e00ff */
[----:B------:R-:W-:Y:S01]  /*4350*/  MOV R7, 0x1000 ;  /* 0x0000100000077802 */ /* 0x000fe20000000f00 */
[----:B------:R-:W3:Y:S01]  /*4360*/  LDCU.128 UR44, c[0x0][0xb10] ;  /* 0x00016200ff2c77ac */ /* 0x000ee20008000c00 */
[----:B------:R-:W-:Y:S01]  /*4370*/  IMAD.MOV.U32 R14, RZ, RZ, RZ ;  /* 0x000000ffff0e7224 */ /* 0x000fe200078e00ff */
[----:B------:R-:W4:Y:S01]  /*4380*/  LDC.64 R16, c[0x0][0x348] ;  /* 0x0000d200ff107b82 */ /* 0x000f220000000a00 */
[----:B------:R-:W1:Y:S01]  /*4390*/  LDCU UR30, c[0x0][0x374] ;  /* 0x00006e80ff1e77ac */ /* 0x000e620008000800 */
[----:B------:R-:W2:Y:S06]  /*43a0*/  LDCU UR15, c[0x0][0xb0c] ;  /* 0x00016180ff0f77ac */ /* 0x000eac0008000800 */
[----:B------:R-:W4:Y:S01]  /*43b0*/  LDC.64 R2, c[0x0][0x888] ;  /* 0x00022200ff027b82 */ /* 0x000f220000000a00 */
[----:B------:R-:W4:Y:S01]  /*43c0*/  LDCU UR49, c[0x0][0xb20] ;  /* 0x00016400ff3177ac */ /* 0x000f220008000800 */
[----:B------:R-:W4:Y:S06]  /*43d0*/  LDCU UR4, c[0x0][0xb30] ;  /* 0x00016600ff0477ac */ /* 0x000f2c0008000800 */
[----:B------:R-:W4:Y:S01]  /*43e0*/  LDC.64 R4, c[0x0][0x890] ;  /* 0x00022400ff047b82 */ /* 0x000f220000000a00 */
[----:B------:R-:W-:Y:S01]  /*43f0*/  UMOV UR21, 0x400 ;  /* 0x0000040000157882 */ /* 0x000fe20000000000 */
[----:B---3--:R-:W-:-:S02]  /*4400*/  UIMAD.WIDE.U32 UR6, UR31, UR44, URZ ;  /* 0x0000002c1f0672a5 */ /* 0x008fc4000f8e00ff */
[----:B-1----:R-:W-:Y:S02]  /*4410*/  UIMAD.WIDE.U32 UR8, UR30, UR47, URZ ;  /* 0x0000002f1e0872a5 */ /* 0x002fe4000f8e00ff */
[----:B--2---:R-:W-:Y:S02]  /*4420*/  ULEA UR21, UR10, UR21, 0x18 ;  /* 0x000000150a157291 */ /* 0x004fe4000f8ec0ff */
[----:B------:R-:W-:Y:S02]  /*4430*/  UPLOP3.LUT UP3, UPT, UPT, UPT, UPT, 0x40, 0x4 ;  /* 0x000000000004789c */ /* 0x000fe40003f6e870 */
[----:B------:R-:W-:Y:S02]  /*4440*/  UIADD3 UR37, UPT, UPT, UR21, 0x98, URZ ;  /* 0x0000009815257890 */ /* 0x000fe4000fffe0ff */
[----:B------:R-:W-:Y:S02]  /*4450*/  UIADD3 UR33, UPT, UPT, UR21, 0x80, URZ ;  /* 0x0000008015217890 */ /* 0x000fe4000fffe0ff */
[----:B------:R-:W-:-:S02]  /*4460*/  UIADD3 UR25, UPT, UPT, UR21, 0x88, URZ ;  /* 0x0000008815197890 */ /* 0x000fc4000fffe0ff */
[----:B------:R-:W-:Y:S01]  /*4470*/  UIADD3 UR17, UPT, UPT, UR21, 0x90, URZ ;  /* 0x0000009015117890 */ /* 0x000fe2000fffe0ff */
[----:B------:R-:W-:Y:S01]  /*4480*/  UMOV UR6, UR7 ;  /* 0x0000000700067c82 */ /* 0x000fe20008000000 */
[----:B------:R-:W-:Y:S01]  /*4490*/  UMOV UR41, UR9 ;  /* 0x0000000900297c82 */ /* 0x000fe20008000000 */
[----:B------:R-:W-:Y:S02]  /*44a0*/  UISETP.GE.AND UP0, UPT, UR42, 0x1, UPT ;  /* 0x000000012a00788c */ /* 0x000fe4000bf06270 */
[----:B------:R-:W-:Y:S01]  /*44b0*/  UISETP.NE.AND UP4, UPT, UR42, 0x1, UPT ;  /* 0x000000012a00788c */ /* 0x000fe2000bf85270 */
[----:B------:R-:W1:Y:S01]  /*44c0*/  LDCU.64 UR22, c[0x0][0xb28] ;  /* 0x00016500ff1677ac */ /* 0x000e620008000a00 */
[----:B------:R-:W-:Y:S02]  /*44d0*/  UISETP.NE.AND UP6, UPT, UR15, 0x1, UPT ;  /* 0x000000010f00788c */ /* 0x000fe4000bfc5270 */
[----:B------:R-:W-:Y:S02]  /*44e0*/  UISETP.NE.AND UP5, UPT, UR46, 0x1, UPT ;  /* 0x000000012e00788c */ /* 0x000fe4000bfa5270 */
[----:B------:R-:W-:-:S02]  /*44f0*/  UPRMT UR37, UR10, 0x654, UR37 ;  /* 0x000006540a257896 */ /* 0x000fc40008000025 */
[----:B------:R-:W-:Y:S02]  /*4500*/  USHF.R.U32.HI UR43, URZ, UR45, UR6 ;  /* 0x0000002dff2b7299 */ /* 0x000fe40008011606 */
[----:B------:R-:W-:Y:S02]  /*4510*/  UPRMT UR40, UR10, 0x654, UR33 ;  /* 0x000006540a287896 */ /* 0x000fe40008000021 */
[----:B------:R-:W-:Y:S02]  /*4520*/  UPRMT UR39, UR10, 0x654, UR25 ;  /* 0x000006540a277896 */ /* 0x000fe40008000019 */
[----:B------:R-:W-:Y:S02]  /*4530*/  UPRMT UR38, UR10, 0x654, UR17 ;  /* 0x000006540a267896 */ /* 0x000fe40008000011 */
[----:B----4-:R-:W-:Y:S02]  /*4540*/  USHF.R.U32.HI UR41, URZ, UR49, UR41 ;  /* 0x00000031ff297299 */ /* 0x010fe40008011629 */
[----:B------:R-:W-:-:S11]  /*4550*/  UISETP.NE.AND UP2, UPT, UR4, 0x1, UPT ;  /* 0x000000010400788c */ /* 0x000fd6000bf45270 */
.L_x_90:
[C---:B------:R-:W-:Y:S02]  /*4560*/  LEA R12, R14.reuse, UR21, 0x3 ;  /* 0x000000150e0c7c11 */ /* 0x040fe4000f8e18ff */
[----:B------:R-:W-:Y:S02]  /*4570*/  SHF.L.U32 R0, R13, 0x1f, RZ ;  /* 0x0000001f0d007819 */ /* 0x000fe400000006ff */
[----:B------:R-:W-:Y:S02]  /*4580*/  LEA R8, R14, UR21, 0x4 ;  /* 0x000000150e087c11 */ /* 0x000fe4000f8e20ff */
[----:B--2---:R-:W2:Y:S02]  /*4590*/  SYNCS.PHASECHK.TRANS64.TRYWAIT P0, [R12+URZ+0xd0], R0 ;  /* 0x0000d0000c0075a7 */ /* 0x004ea400080011ff */
[----:B--2---:R-:W-:Y:S05]  /*45a0*/  @!P0 BRA `(.L_x_80) ;  /* 0x0000004c00208947 */ /* 0x004fea0003800000 */
.L_x_178:
        /* <DEDUP_REMOVED lines=8> */
[----:B---3--:R-:W-:Y:S11]  /*4630*/  LOP3.LUT P0, RZ, R10, 0x1, RZ, 0xc0, !PT ;  /* 0x000000010aff7812 */ /* 0x008ff6000780c0ff */
[----:B------:R-:W-:Y:S02]  /*4640*/  @!UPT UIADD3 URZ, UPT, UPT, URZ, URZ, URZ ;  /* 0x000000fffffff290 */ /* 0x000fe4000fffe0ff */
[----:B----4-:R-:W-:Y:S01]  /*4650*/  VOTEU.ANY UP1, P0 ;  /* 0x0000000000ff7886 */ /* 0x010fe20000020100 */
[----:B------:R-:W-:Y:S11]  /*4660*/  PLOP3.LUT P0, PT, PT, PT, UP1, 0x80, 0x8 ;  /* 0x000000000008781c */ /* 0x000ff60003f0f018 */
[----:B------:R-:W-:Y:S02]  /*4670*/  @!UPT UIADD3 URZ, UPT, UPT, URZ, URZ, URZ ;  /* 0x000000fffffff290 */ /* 0x000fe4000fffe0ff */
[----:B--2---:R-:W-:Y:S02]  /*4680*/  @P0 SHF.R.U32.HI R0, RZ, 0x10, R9 ;  /* 0x00000010ff000819 */ /* 0x004fe40000011609 */
[----:B------:R-:W-:Y:S02]  /*4690*/  @P0 MOV R6, R8 ;  /* 0x0000000800060202 */ /* 0x000fe40000000f00 */
[----:B------:R-:W-:Y:S01]  /*46a0*/  @P0 R2UR UR4, R0 ;  /* 0x00000000000402ca */ /* 0x000fe200000e0000 */
[----:B------:R-:W-:Y:S01]  /*46b0*/  VIADD R0, R12, 0xe0 ;  /* 0x000000e00c007836 */ /* 0x000fe20000000000 */
[----:B------:R-:W-:Y:S02]  /*46c0*/  @P0 LOP3.LUT R8, R9, 0xffff, RZ, 0xc0, !PT ;  /* 0x0000ffff09080812 */ /* 0x000fe400078ec0ff */
[----:B------:R-:W-:Y:S02]  /*46d0*/  @P0 R2UR UR6, R6 ;  /* 0x00000000060602ca */ /* 0x000fe400000e0000 */
[----:B------:R-:W-:Y:S02]  /*46e0*/  PRMT R0, RZ, 0x654, R0 ;  /* 0x00000654ff007816 */ /* 0x000fe40000000000 */
[----:B------:R-:W-:Y:S02]  /*46f0*/  @P0 R2UR UR5, R8 ;  /* 0x00000000080502ca */ /* 0x000fe400000e0000 */
[----:B------:R2:W-:Y:S03]  /*4700*/  SYNCS.ARRIVE.TRANS64.RED.A1T0 RZ, [R0+URZ], RZ ;  /* 0x000000ff00ff79a7 */ /* 0x0005e600081004ff */
[----:B------:R-:W-:Y:S04]  /*4710*/  @UP1 UMOV UR29, UR4 ;  /* 0x00000004001d1c82 */ /* 0x000fe80008000000 */
[----:B------:R-:W-:Y:S04]  /*4720*/  @UP1 UMOV UR14, UR6 ;  /* 0x00000006000e1c82 */ /* 0x000fe80008000000 */
[----:B------:R-:W-:Y:S01]  /*4730*/  @UP1 UMOV UR13, UR5 ;  /* 0x00000005000d1c82 */ /* 0x000fe20008000000 */
[----:B------:R-:W-:Y:S05]  /*4740*/  BRA.U !UP0, `(.L_x_81) ;  /* 0x0000000108a47547 */ /* 0x000fea000b800000 */
[----:B------:R-:W-:Y:S02]  /*4750*/  UIMAD.WIDE.U32 UR18, UR13, UR47, URZ ;  /* 0x0000002f0d1272a5 */ /* 0x000fe4000f8e00ff */
[----:B------:R-:W-:Y:S02]  /*4760*/  UIMAD.WIDE.U32 UR26, UR14, UR44, URZ ;  /* 0x0000002c0e1a72a5 */ /* 0x000fe4000f8e00ff */
[----:B------:R-:W-:Y:S02]  /*4770*/  USEL UR4, UR30, UR41, !UP5 ;  /* 0x000000291e047287 */ /* 0x000fe4000e800000 */
[----:B------:R-:W-:Y:S02]  /*4780*/  USEL UR7, UR31, UR43, !UP6 ;  /* 0x0000002b1f077287 */ /* 0x000fe4000f000000 */
[----:B-1----:R-:W-:Y:S02]  /*4790*/  UIMAD.WIDE.U32 UR8, UR4, UR22, URZ ;  /* 0x00000016040872a5 */ /* 0x002fe4000f8e00ff */
[----:B------:R-:W-:Y:S01]  /*47a0*/  UIMAD.WIDE.U32 UR10, UR7, UR22, URZ ;  /* 0x00000016070a72a5 */ /* 0x000fe2000f8e00ff */
[----:B------:R-:W-:Y:S02]  /*47b0*/  UMOV UR5, UR19 ;  /* 0x0000001300057c82 */ /* 0x000fe40008000000 */
[----:B------:R-:W-:Y:S03]  /*47c0*/  USHF.R.U32.HI UR6, URZ, UR49, UR5 ;  /* 0x00000031ff067299 */ /* 0x000fe60008011605 */
[----:B------:R-:W-:Y:S01]  /*47d0*/  UMOV UR5, UR27 ;  /* 0x0000001b00057c82 */ /* 0x000fe20008000000 */
[----:B------:R-:W-:Y:S02]  /*47e0*/  USEL UR6, UR13, UR6, !UP5 ;  /* 0x000000060d067287 */ /* 0x000fe4000e800000 */
[----:B------:R-:W-:Y:S03]  /*47f0*/  USHF.R.U32.HI UR12, URZ, UR45, UR5 ;  /* 0x0000002dff0c7299 */ /* 0x000fe60008011605 */
[----:B------:R-:W-:Y:S02]  /*4800*/  UMOV UR5, UR9 ;  /* 0x0000000900057c82 */ /* 0x000fe40008000000 */
[----:B------:R-:W-:Y:S03]  /*4810*/  @UP4 USHF.R.U32.HI UR4, URZ, UR23, UR5 ;  /* 0x00000017ff044299 */ /* 0x000fe60008011605 */
[----:B------:R-:W-:Y:S01]  /*4820*/  UMOV UR5, UR11 ;  /* 0x0000000b00057c82 */ /* 0x000fe20008000000 */
[----:B------:R-:W-:Y:S02]  /*4830*/  UIMAD UR4, UR42, UR4, URZ ;  /* 0x000000042a0472a4 */ /* 0x000fe4000f8e02ff */
[----:B------:R-:W-:Y:S02]  /*4840*/  @UP4 USHF.R.U32.HI UR7, URZ, UR23, UR5 ;  /* 0x00000017ff074299 */ /* 0x000fe40008011605 */
[----:B------:R-:W-:Y:S02]  /*4850*/  UIMAD.WIDE.U32 UR10, UR6, UR22, URZ ;  /* 0x00000016060a72a5 */ /* 0x000fe4000f8e00ff */
[----:B------:R-:W-:Y:S02]  /*4860*/  USEL UR5, UR14, UR12, !UP6 ;  /* 0x0000000c0e057287 */ /* 0x000fe4000f000000 */
[----:B------:R-:W-:Y:S02]  /*4870*/  UIMAD UR8, UR42, UR7, URZ ;  /* 0x000000072a0872a4 */ /* 0x000fe4000f8e02ff */
[----:B------:R-:W-:Y:S03]  /*4880*/  UISETP.GE.AND UP0, UPT, UR6, UR4, UPT ;  /* 0x000000040600728c */ /* 0x000fe6000bf06270 */
[----:B------:R-:W-:Y:S01]  /*4890*/  UMOV UR4, UR11 ;  /* 0x0000000b00047c82 */ /* 0x000fe20008000000 */
[----:B------:R-:W-:Y:S02]  /*48a0*/  UISETP.GE.OR UP0, UPT, UR5, UR8, UP0 ;  /* 0x000000080500728c */ /* 0x000fe40008706670 */
[----:B------:R-:W-:Y:S02]  /*48b0*/  USHF.R.U32.HI UR4, URZ, UR23, UR4 ;  /* 0x00000017ff047299 */ /* 0x000fe40008011604 */
[----:B------:R-:W-:Y:S02]  /*48c0*/  UIMAD.WIDE.U32 UR8, UR5, UR22, URZ ;  /* 0x00000016050872a5 */ /* 0x000fe4000f8e00ff */
[----:B------:R-:W-:Y:S04]  /*48d0*/  USEL UR10, UR6, UR4, !UP4 ;  /* 0x00000004060a7287 */ /* 0x000fe8000e000000 */
[----:B------:R-:W-:Y:S01]  /*48e0*/  UIADD3 UR11, UPT, UPT, -UR10, URZ, URZ ;  /* 0x000000ff0a0b7290 */ /* 0x000fe2000fffe1ff */
[----:B------:R-:W-:Y:S02]  /*48f0*/  @!UP0 UMOV UR4, UR9 ;  /* 0x0000000900048c82 */ /* 0x000fe40008000000 */
[----:B------:R-:W-:Y:S02]  /*4900*/  @!UP0 USHF.R.U32.HI UR4, URZ, UR23, UR4 ;  /* 0x00000017ff048299 */ /* 0x000fe40008011604 */
[----:B------:R-:W-:Y:S02]  /*4910*/  UIMAD UR8, UR42, UR11, UR6 ;  /* 0x0000000b2a0872a4 */ /* 0x000fe4000f8e0206 */
[----:B------:R-:W-:Y:S04]  /*4920*/  @!UP0 USEL UR4, UR5, UR4, !UP4 ;  /* 0x0000000405048287 */ /* 0x000fe8000e000000 */
[----:B------:R-:W-:Y:S02]  /*4930*/  @!UP0 UIMAD UR8, UR7, UR8, UR4 ;  /* 0x00000008070882a4 */ /* 0x000fe4000f8e0204 */
[----:B------:R-:W-:Y:S02]  /*4940*/  @!UP0 UIADD3 UR9, UPT, UPT, UR10, -UR4, URZ ;  /* 0x800000040a098290 */ /* 0x000fe4000fffe0ff */
[----:B------:R-:W-:Y:S02]  /*4950*/  UIADD3 UR4, UPT, UPT, -UR5, URZ, URZ ;  /* 0x000000ff05047290 */ /* 0x000fe4000fffe1ff */
[----:B------:R-:W-:Y:S02]  /*4960*/  UIADD3 UR7, UPT, UPT, -UR6, URZ, URZ ;  /* 0x000000ff06077290 */ /* 0x000fe4000fffe1ff */
[----:B------:R-:W-:Y:S02]  /*4970*/  @!UP0 UIMAD UR6, UR9, UR42, UR5 ;  /* 0x0000002a090682a4 */ /* 0x000fe4000f8e0205 */
[----:B------:R-:W-:Y:S02]  /*4980*/  UIMAD UR14, UR15, UR4, UR14 ;  /* 0x000000040f0e72a4 */ /* 0x000fe4000f8e020e */
[----:B------:R-:W-:Y:S01]  /*4990*/  UIMAD UR13, UR46, UR7, UR13 ;  /* 0x000000072e0d72a4 */ /* 0x000fe2000f8e020d */
[----:B------:R-:W-:Y:S02]  /*49a0*/  @!UP0 UMOV UR5, UR8 ;  /* 0x0000000800058c82 */ /* 0x000fe40008000000 */
[----:B------:R-:W-:Y:S02]  /*49b0*/  UIMAD UR14, UR5, UR15, UR14 ;  /* 0x0000000f050e72a4 */ /* 0x000fe4000f8e020e */
[----:B------:R-:W-:Y:S11]  /*49c0*/  UIMAD UR13, UR6, UR46, UR13 ;  /* 0x0000002e060d72a4 */ /* 0x000ff6000f8e020d */
[----:B------:R-:W-:Y:S01]  /*49d0*/  @!UPT UIADD3 URZ, UPT, UPT, URZ, URZ, URZ ;  /* 0x000000fffffff290 */ /* 0x000fe2000fffe0ff */
.L_x_81:
[----:B------:R-:W3:Y:S01]  /*49e0*/  @!UP2 LDCU.128 UR8, c[0x0][0xb10] ;  /* 0x00016200ff08a7ac */ /* 0x000ee20008000c00 */
[C---:B------:R-:W-:Y:S02]  /*49f0*/  ISETP.NE.U32.AND P1, PT, R4.reuse, RZ, PT ;  /* 0x000000ff0400720c */ /* 0x040fe40003f25070 */
[----:B------:R-:W-:Y:S02]  /*4a00*/  ISETP.NE.U32.AND P0, PT, R4, RZ, PT ;  /* 0x000000ff0400720c */ /* 0x000fe40003f05070 */
[C---:B------:R-:W-:Y:S02]  /*4a10*/  ISETP.NE.AND.EX P1, PT, R5.reuse, RZ, PT, P1 ;  /* 0x000000ff0500720c */ /* 0x040fe40003f25310 */
[----:B------:R-:W-:Y:S01]  /*4a20*/  ISETP.NE.AND.EX P0, PT, R5, RZ, PT, P0 ;  /* 0x000000ff0500720c */ /* 0x000fe20003f05300 */
[----:B------:R-:W4:Y:S01]  /*4a30*/  @!UP2 LDCU UR5, c[0x0][0xb0c] ;  /* 0x00016180ff05a7ac */ /* 0x000f220008000800 */
[----:B------:R-:W-:Y:S01]  /*4a40*/  SHF.L.U32 R9, R15, 0x1f, RZ ;  /* 0x0000001f0f097819 */ /* 0x000fe200000006ff */
[----:B------:R-:W-:Y:S02]  /*4a50*/  USHF.L.U32 UR35, UR16, 0x6, URZ ;  /* 0x0000000610237899 */ /* 0x000fe400080006ff */
[----:B------:R-:W-:Y:S02]  /*4a60*/  USHF.L.U32 UR34, UR20, 0x7, URZ ;  /* 0x0000000714227899 */ /* 0x000fe400080006ff */
[----:B---3--:R-:W-:Y:S07]  /*4a70*/  UIMAD.WIDE.U32 UR6, UR14, UR8, URZ ;  /* 0x000000080e0672a5 */ /* 0x008fee000f8e00ff */
[----:B------:R-:W-:Y:S01]  /*4a80*/  @!UP2 UMOV UR4, UR7 ;  /* 0x000000070004ac82 */ /* 0x000fe20008000000 */
[----:B----4-:R-:W-:Y:S02]  /*4a90*/  @!UP2 UISETP.NE.AND UP0, UPT, UR5, 0x1, UPT ;  /* 0x000000010500a88c */ /* 0x010fe4000bf05270 */
[----:B------:R-:W-:Y:S02]  /*4aa0*/  @!UP2 USHF.R.U32.HI UR4, URZ, UR9, UR4 ;  /* 0x00000009ff04a299 */ /* 0x000fe40008011604 */
[----:B------:R-:W-:Y:S02]  /*4ab0*/  UIMAD.WIDE.U32 UR6, UR13, UR11, URZ ;  /* 0x0000000b0d0672a5 */ /* 0x000fe4000f8e00ff */
[----:B------:R-:W-:Y:S02]  /*4ac0*/  @!UP2 USEL UR8, UR14, UR4, !UP0 ;  /* 0x000000040e08a287 */ /* 0x000fe4000c000000 */
[----:B------:R-:W-:Y:S03]  /*4ad0*/  @!UP2 UISETP.NE.AND UP0, UPT, UR10, 0x1, UPT ;  /* 0x000000010a00a88c */ /* 0x000fe6000bf05270 */
[----:B------:R-:W-:Y:S02]  /*4ae0*/  @!UP2 UMOV UR6, UR7 ;  /* 0x000000070006ac82 */ /* 0x000fe40008000000 */
[----:B------:R-:W3:Y:S02]  /*4af0*/  @!UP2 LDCU UR4, c[0x0][0xb20] ;  /* 0x00016400ff04a7ac */ /* 0x000ee40008000800 */
[----:B---3--:R-:W-:Y:S04]  /*4b00*/  @!UP2 USHF.R.U32.HI UR6, URZ, UR4, UR6 ;  /* 0x00000004ff06a299 */ /* 0x008fe80008011606 */
[----:B------:R-:W-:Y:S04]  /*4b10*/  @!UP2 USEL UR6, UR13, UR6, !UP0 ;  /* 0x000000060d06a287 */ /* 0x000fe8000c000000 */
[----:B------:R-:W-:Y:S02]  /*4b20*/  @!UP2 UIADD3 UR4, UPT, UPT, -UR8, UR6, URZ ;  /* 0x000000060804a290 */ /* 0x000fe4000fffe1ff */
[----:B------:R-:W-:Y:S02]  /*4b30*/  @!UP2 UIADD3 UR6, UPT, UPT, UR8, -UR6, URZ ;  /* 0x800000060806a290 */ /* 0x000fe4000fffe0ff */
[----:B------:R-:W-:Y:S02]  /*4b40*/  @!UP2 UIMAD UR14, UR4, UR5, UR14 ;  /* 0x00000005040ea2a4 */ /* 0x000fe4000f8e020e */
[----:B------:R-:W-:Y:S01]  /*4b50*/  @!UP2 UIMAD UR13, UR6, UR10, UR13 ;  /* 0x0000000a060da2a4 */ /* 0x000fe2000f8e020d */
[----:B------:R-:W-:Y:S11]  /*4b60*/  BRA.U UP3, `(.L_x_82) ;  /* 0x0000000103107547 */ /* 0x000ff6000b800000 */
[----:B------:R-:W-:Y:S04]  /*4b70*/  MOV R6, UR48 ;  /* 0x0000003000067c02 */ /* 0x000fe80008000f00 */
[----:B------:R-:W-:Y:S04]  /*4b80*/  SHF.L.U32 R6, R6, 0x1f, RZ ;  /* 0x0000001f06067819 */ /* 0x000fe800000006ff */
[----:B------:R-:W3:Y:S02]  /*4b90*/  SYNCS.PHASECHK.TRANS64.TRYWAIT P2, [UR21+0xc8], R6 ;  /* 0x0000c806ff0075a7 */ /* 0x000ee40008041115 */
[----:B---3--:R-:W-:Y:S05]  /*4ba0*/  @!P2 BRA `(.L_x_83) ;  /* 0x0000004400b4a947 */ /* 0x008fea0003800000 */
.L_x_82:
[----:B------:R-:W-:Y:S05]  /*4bb0*/  @!P1 BRA `(.L_x_84) ;  /* 0x0000000000309947 */ /* 0x000fea0003800000 */
[----:B------:R-:W-:Y:S01]  /*4bc0*/  ISETP.NE.U32.AND P1, PT, R2, RZ, PT ;  /* 0x000000ff0200720c */ /* 0x000fe20003f25070 */
[----:B------:R-:W3:Y:S01]  /*4bd0*/  LDCU.64 UR4, c[0x0][0x358] ;  /* 0x00006b00ff0477ac */ /* 0x000ee20008000a00 */
[----:B------:R-:W-:Y:S02]  /*4be0*/  IMAD.MOV.U32 R45, RZ, RZ, 0x1 ;  /* 0x00000001ff2d7424 */ /* 0x000fe400078e00ff */
[----:B------:R-:W-:Y:S11]  /*4bf0*/  ISETP.NE.AND.EX P1, PT, R3, RZ, PT, P1 ;  /* 0x000000ff0300720c */ /* 0x000ff60003f25310 */
[----:B------:R-:W-:Y:S02]  /*4c00*/  @!UPT UIADD3 URZ, UPT, UPT, URZ, URZ, URZ ;  /* 0x000000fffffff290 */ /* 0x000fe4000fffe0ff */
[----:B------:R-:W4:Y:S01]  /*4c10*/  @P1 LDC.64 R10, c[0x0][0x888] ;  /* 0x00022200ff0a1b82 */ /* 0x000f220000000a00 */
[----:B--2---:R-:W-:Y:S04]  /*4c20*/  @P1 IMAD R0, R4, UR36, RZ ;  /* 0x0000002404001c24 */ /* 0x004fe8000f8e02ff */
[----:B----4-:R-:W-:Y:S04]  /*4c30*/  @P1 IMAD.WIDE R10, R0, 0x4, R10 ;  /* 0x00000004000a1825 */ /* 0x010fe800078e020a */
[----:B------:R-:W-:Y:S01]  /*4c40*/  HFMA2 R0, -RZ, RZ, 0, 5.9604644775390625e-08 ;  /* 0x00000001ff007431 */ /* 0x000fe200000001ff */
[----:B---3-5:R3:W5:Y:S04]  /*4c50*/  @P1 LDG.E R27, desc[UR4][R10.64] ;  /* 0x000000040a1b1981 */ /* 0x028768000c1e1900 */
[----:B------:R-:W-:Y:S01]  /*4c60*/  @!P1 PRMT R45, R0, 0x7610, R45 ;  /* 0x00007610002d9816 */ /* 0x000fe2000000002d */
[----:B---3--:R-:W4:Y:S06]  /*4c70*/  @!P1 LDC R27, c[0x0][0x880] ;  /* 0x00022000ff1b9b82 */ /* 0x008f2c0000000800 */
.L_x_84:
[----:B----45:R-:W-:Y:S01]  /*4c80*/  @!P0 FSETP.EQ.AND P1, PT, R27, RZ, PT ;  /* 0x000000ff1b00820b */ /* 0x030fe20003f22000 */
[----:B------:R-:W-:Y:S01]  /*4c90*/  @!UPT UIADD3 URZ, UPT, UPT, URZ, URZ, URZ ;  /* 0x000000fffffff290 */ /* 0x000fe2000fffe0ff */
[----:B------:R-:W-:Y:S11]  /*4ca0*/  @!P0 BRA `(.L_x_85) ;  /* 0x0000000000188947 */ /* 0x000ff60003800000 */
[----:B------:R-:W-:Y:S02]  /*4cb0*/  LOP3.LUT P0, RZ, R45, 0xff, RZ, 0xc0, !PT ;  /* 0x000000ff2dff7812 */ /* 0x000fe4000780c0ff */
[----:B------:R-:W-:Y:S04]  /*4cc0*/  ISETP.NE.U32.AND P1, PT, R2, RZ, PT ;  /* 0x000000ff0200720c */ /* 0x000fe80003f25070 */
[----:B------:R-:W-:Y:S04]  /*4cd0*/  ISETP.NE.AND.EX P1, PT, R3, RZ, PT, P1 ;  /* 0x000000ff0300720c */ /* 0x000fe80003f25310 */
[----:B------:R-:W-:Y:S03]  /*4ce0*/  PLOP3.LUT P1, PT, P1, PT, PT, 0x8, 0x80 ;  /* 0x000000000080781c */ /* 0x000fe60000f2e170 */
[----:B------:R-:W-:Y:S11]  /*4cf0*/  @P0 FSETP.EQ.AND P1, PT, R27, RZ, PT ;  /* 0x000000ff1b00020b */ /* 0x000ff60003f22000 */
[----:B------:R-:W-:Y:S02]  /*4d00*/  @!UPT UIADD3 URZ, UPT, UPT, URZ, URZ, URZ ;  /* 0x000000fffffff290 */ /* 0x000fe4000fffe0ff */
.L_x_85:
[----:B------:R-:W3:Y:S01]  /*4d10*/  SYNCS.PHASECHK.TRANS64.TRYWAIT P2, [UR21+0xa0], R9 ;  /* 0x0000a009ff0075a7 */ /* 0x000ee20008041115 */
[----:B------:R-:W-:Y:S04]  /*4d20*/  ELECT P0, URZ, PT ;  /* 0x0000000000ff782f */ /* 0x000fe80003800000 */
[----:B------:R-:W-:Y:S11]  /*4d30*/  PLOP3.LUT P1, PT, P1, P0, PT, 0xf2, 0x2f ;  /* 0x00000000002f781c */ /* 0x000ff60000f21e72 */
[----:B------:R-:W-:Y:S02]  /*4d40*/  @!UPT UIADD3 URZ, UPT, UPT, URZ, URZ, URZ ;  /* 0x000000fffffff290 */ /* 0x000fe4000fffe0ff */
[----:B------:R-:W-:Y:S05]  /*4d50*/  @!P1 IADD3 R8, P0, PT, R16, 0x580, RZ ;  /* 0x0000058010089810 */ /* 0x000fea0007f1e0ff */
[----:B--2---:R-:W-:Y:S01]  /*4d60*/  @!P1 IMAD.X R6, RZ, RZ, R17, P0 ;  /* 0x000000ffff069224 */ /* 0x004fe200000e0611 */
[----:B---3--:R-:W-:Y:S07]  /*4d70*/  @!P2 BRA `(.L_x_86) ;  /* 0x000000440058a947 */ /* 0x008fee0003800000 */
.L_x_181:
[----:B------:R-:W-:Y:S01]  /*4d80*/  @!P1 R2UR UR5, R8 ;  /* 0x00000000080592ca */ /* 0x000fe200000e0000 */
[----:B------:R-:W-:Y:S01]  /*4d90*/  VOTEU.ALL UP0, P1 ;  /* 0x0000000000ff7886 */ /* 0x000fe20000800000 */
[----:B------:R-:W-:Y:S01]  /*4da0*/  @!P1 R2UR UR4, R6 ;  /* 0x00000000060492ca */ /* 0x000fe200000e0000 */
[----:B--2---:R-:W-:Y:S01]  /*4db0*/  @!P1 IMAD.MOV.U32 R0, RZ, RZ, 0x1000 ;  /* 0x00001000ff009424 */ /* 0x004fe200078e00ff */
[----:B------:R-:W-:Y:S01]  /*4dc0*/  UMOV UR6, 0x0 ;  /* 0x0000000000067882 */ /* 0x000fe20000000000 */
[----:B------:R-:W-:Y:S01]  /*4dd0*/  UMOV UR7, 0x10000000 ;  /* 0x1000000000077882 */ /* 0x000fe20000000000 */
[----:B------:R-:W-:Y:S01]  /*4de0*/  @!UP0 UIADD3 UR32, UPT, UPT, UR21, 0x200, URZ ;  /* 0x0000020015208890 */ /* 0x000fe2000fffe0ff */
[----:B------:R-:W-:Y:S01]  /*4df0*/  @!P1 IADD3 R8, P0, PT, R16, 0x580, RZ ;  /* 0x0000058010089810 */ /* 0x000fe20007f1e0ff */
[----:B------:R-:W-:Y:S04]  /*4e00*/  VOTEU.ALL UP0, P1 ;  /* 0x0000000000ff7886 */ /* 0x000fe80000800000 */
[----:B------:R-:W-:Y:S02]  /*4e10*/  @!P1 IMAD.X R6, RZ, RZ, R17, P0 ;  /* 0x000000ffff069224 */ /* 0x000fe400000e0611 */
[----:B------:R-:W-:Y:S02]  /*4e20*/  IMAD.U32 R10, RZ, RZ, UR5 ;  /* 0x00000005ff0a7e24 */ /* 0x000fe4000f8e00ff */
[----:B------:R-:W-:Y:S03]  /*4e30*/  IMAD.U32 R11, RZ, RZ, UR4 ;  /* 0x00000004ff0b7e24 */ /* 0x000fe6000f8e00ff */
[----:B------:R-:W-:Y:S02]  /*4e40*/  @!P1 R2UR UR4, R10 ;  /* 0x000000000a0492ca */ /* 0x000fe400000e0000 */
[----:B------:R-:W-:Y:S11]  /*4e50*/  @!P1 R2UR UR5, R11 ;  /* 0x000000000b0592ca */ /* 0x000ff600000e0000 */
[----:B------:R-:W-:Y:S02]  /*4e60*/  @!UPT UIADD3 URZ, UPT, UPT, URZ, URZ, URZ ;  /* 0x000000fffffff290 */ /* 0x000fe4000fffe0ff */
[----:B------:R2:W-:Y:S01]  /*4e70*/  @!UP0 UTMALDG.3D [UR32], [UR4], desc[UR6] ;  /* 0x00000620040085b4 */ /* 0x0005e20008011000 */
[----:B------:R2:W-:Y:S01]  /*4e80*/  @!P1 SYNCS.ARRIVE.TRANS64.RED.A0TR RZ, [UR21+0x80], R0 ;  /* 0x00008000ffff99a7 */ /* 0x0005e20008300415 */
[----:B------:R-:W-:Y:S01]  /*4e90*/  SYNCS.ARRIVE.TRANS64.RED.A1T0 RZ, [UR40], RZ ;  /* 0x000000ffffff79a7 */ /* 0x000fe20008100428 */
[----:B------:R-:W3:Y:S02]  /*4ea0*/  SYNCS.PHASECHK.TRANS64.TRYWAIT P2, [UR21+0xa8], R9 ;  /* 0x0000a809ff0075a7 */ /* 0x000ee40008041115 */
[----:B--23--:R-:W-:Y:S05]  /*4eb0*/  @!P2 BRA `(.L_x_87) ;  /* 0x000000440020a947 */ /* 0x00cfea0003800000 */
.L_x_183:
        /* <DEDUP_REMOVED lines=8> */
[----:B------:R-:W-:Y:S01]  /*4f40*/  @!UP0 UIADD3 UR24, UPT, UPT, UR21, 0x1200, URZ ;  /* 0x0000120015188890 */ /* 0x000fe2000fffe0ff */
[----:B------:R-:W-:Y:S01]  /*4f50*/  VOTEU.ALL UP0, P1 ;  /* 0x0000000000ff7886 */ /* 0x000fe20000800000 */
[----:B------:R-:W-:Y:S01]  /*4f60*/  UMOV UR27, UR35 ;  /* 0x00000023001b7c82 */ /* 0x000fe20008000000 */
[----:B------:R-:W-:Y:S02]  /*4f70*/  UMOV UR28, UR36 ;  /* 0x00000024001c7c82 */ /* 0x000fe40008000000 */
[----:B------:R-:W-:Y:S02]  /*4f80*/  IMAD.U32 R10, RZ, RZ, UR5 ;  /* 0x00000005ff0a7e24 */ /* 0x000fe4000f8e00ff */
[----:B------:R-:W-:Y:S02]  /*4f90*/  IMAD.U32 R11, RZ, RZ, UR4 ;  /* 0x00000004ff0b7e24 */ /* 0x000fe4000f8e00ff */
[----:B------:R-:W-:Y:S01]  /*4fa0*/  @!P1 IMAD.X R6, RZ, RZ, R17, P0 ;  /* 0x000000ffff069224 */ /* 0x000fe200000e0611 */
        /* <DEDUP_REMOVED lines=8> */
.L_x_185:
[----:B------:R-:W-:Y:S01]  /*5030*/  @!P1 R2UR UR5, R8 ;  /* 0x00000000080592ca */ /* 0x000fe200000e0000 */
[----:B------:R-:W-:Y:S01]  /*5040*/  VOTEU.ALL UP0, P1 ;  /* 0x0000000000ff7886 */ /* 0x000fe20000800000 */
[----:B------:R-:W-:Y:S01]  /*5050*/  @!P1 R2UR UR4, R6 ;  /* 0x00000000060492ca */ /* 0x000fe200000e0000 */
[----:B--2---:R-:W-:Y:S01]  /*5060*/  @!P1 IMAD.MOV.U32 R0, RZ, RZ, 0x1000 ;  /* 0x00001000ff009424 */ /* 0x004fe200078e00ff */
[----:B------:R-:W-:Y:S01]  /*5070*/  UMOV UR6, 0x0 ;  /* 0x0000000000067882 */ /* 0x000fe20000000000 */
[----:B------:R-:W-:Y:S01]  /*5080*/  UMOV UR7, 0x10000000 ;  /* 0x1000000000077882 */ /* 0x000fe20000000000 */
[----:B------:R-:W-:Y:S01]  /*5090*/  @!UP0 UIADD3 UR18, UPT, UPT, UR34, 0x40, URZ ;  /* 0x0000004022128890 */ /* 0x000fe2000fffe0ff */
[----:B------:R-:W-:Y:S01]  /*50a0*/  VIADD R14, R14, 0x1 ;  /* 0x000000010e0e7836 */ /* 0x000fe20000000000 */
[----:B------:R-:W-:Y:S01]  /*50b0*/  @!UP0 UIADD3 UR16, UPT, UPT, UR21, 0x2200, URZ ;  /* 0x0000220015108890 */ /* 0x000fe2000fffe0ff */
[----:B------:R-:W-:Y:S01]  /*50c0*/  VOTEU.ALL UP0, P1 ;  /* 0x0000000000ff7886 */ /* 0x000fe20000800000 */
[----:B------:R-:W-:Y:S01]  /*50d0*/  UMOV UR19, UR35 ;  /* 0x0000002300137c82 */ /* 0x000fe20008000000 */
[----:B------:R-:W-:Y:S02]  /*50e0*/  UMOV UR20, UR36 ;  /* 0x0000002400147c82 */ /* 0x000fe40008000000 */
        /* <DEDUP_REMOVED lines=10> */
.L_x_187:
[----:B------:R-:W-:Y:S01]  /*5190*/  @!P1 IADD3 R6, P0, PT, R16, 0x580, RZ ;  /* 0x0000058010069810 */ /* 0x000fe20007f1e0ff */
[----:B------:R-:W-:Y:S01]  /*51a0*/  VOTEU.ALL UP0, P1 ;  /* 0x0000000000ff7886 */ /* 0x000fe20000800000 */
[----:B------:R-:W-:Y:S01]  /*51b0*/  UMOV UR6, 0x0 ;  /* 0x0000000000067882 */ /* 0x000fe20000000000 */
[----:B------:R-:W-:Y:S01]  /*51c0*/  UMOV UR7, 0x10000000 ;  /* 0x1000000000077882 */ /* 0x000fe20000000000 */
[----:B------:R-:W-:Y:S01]  /*51d0*/  @!P1 R2UR UR5, R6 ;  /* 0x00000000060592ca */ /* 0x000fe200000e0000 */
[----:B--2---:R-:W-:Y:S01]  /*51e0*/  @!P1 IMAD.X R0, RZ, RZ, R17, P0 ;  /* 0x000000ffff009224 */ /* 0x004fe200000e0611 */
[----:B------:R-:W-:Y:S01]  /*51f0*/  @!UP0 UIADD3 UR10, UPT, UPT, UR34, 0x60, URZ ;  /* 0x00000060220a8890 */ /* 0x000fe2000fffe0ff */
[----:B------:R-:W-:Y:S01]  /*5200*/  R2UR UR18, R47 ;  /* 0x000000002f1272ca */ /* 0x000fe200000e0000 */
[----:B------:R-:W-:Y:S01]  /*5210*/  @!UP0 UIADD3 UR8, UPT, UPT, UR21, 0x3200, URZ ;  /* 0x0000320015088890 */ /* 0x000fe2000fffe0ff */
[----:B------:R-:W-:Y:S01]  /*5220*/  R2UR UR16, R48 ;  /* 0x00000000301072ca */ /* 0x000fe200000e0000 */
[----:B------:R-:W-:Y:S01]  /*5230*/  @!UP0 UIADD3 UR9, UPT, UPT, UR21, 0x98, URZ ;  /* 0x0000009815098890 */ /* 0x000fe2000fffe0ff */
[----:B------:R-:W-:Y:S01]  /*5240*/  @!P1 R2UR UR4, R0 ;  /* 0x00000000000492ca */ /* 0x000fe200000e0000 */
[----:B------:R-:W-:Y:S01]  /*5250*/  VOTEU.ALL UP0, P1 ;  /* 0x0000000000ff7886 */ /* 0x000fe20000800000 */
[----:B------:R-:W-:Y:S01]  /*5260*/  UMOV UR11, UR35 ;  /* 0x00000023000b7c82 */ /* 0x000fe20008000000 */
[----:B------:R-:W-:Y:S01]  /*5270*/  UMOV UR12, UR36 ;  /* 0x00000024000c7c82 */ /* 0x000fe20008000000 */
[C---:B------:R-:W-:Y:S01]  /*5280*/  ISETP.NE.AND P0, PT, R14.reuse, 0x2, PT ;  /* 0x000000020e00780c */ /* 0x040fe20003f05270 */
[----:B------:R-:W-:Y:S01]  /*5290*/  UPLOP3.LUT UP3, UPT, UPT, UPT, UPT, 0x80, 0x8 ;  /* 0x000000000008789c */ /* 0x000fe20003f6f070 */
[----:B------:R-:W-:Y:S01]  /*52a0*/  IMAD.U32 R8, RZ, RZ, UR5 ;  /* 0x00000005ff087e24 */ /* 0x000fe2000f8e00ff */
[----:B------:R-:W-:Y:S01]  /*52b0*/  LOP3.LUT R15, R15, 0x1, RZ, 0x3c, !PT ;  /* 0x000000010f0f7812 */ /* 0x000fe200078e3cff */
[----:B------:R-:W-:Y:S01]  /*52c0*/  UMOV UR36, UR29 ;  /* 0x0000001d00247c82 */ /* 0x000fe20008000000 */
[----:B------:R-:W-:Y:S01]  /*52d0*/  SEL R0, RZ, 0x1, P0 ;  /* 0x00000001ff007807 */ /* 0x000fe20000000000 */
[----:B------:R-:W-:Y:S01]  /*52e0*/  UIADD3 UR20, UPT, UPT, UR13, UR18, URZ ;  /* 0x000000120d147290 */ /* 0x000fe2000fffe0ff */
[----:B------:R-:W-:Y:S01]  /*52f0*/  SEL R14, R14, RZ, P0 ;  /* 0x000000ff0e0e7207 */ /* 0x000fe20000000000 */
[----:B------:R-:W-:Y:S01]  /*5300*/  UIADD3 UR16, UPT, UPT, UR14, UR16, URZ ;  /* 0x000000100e107290 */ /* 0x000fe2000fffe0ff */
[----:B------:R-:W-:Y:S01]  /*5310*/  IMAD.U32 R9, RZ, RZ, UR4 ;  /* 0x00000004ff097e24 */ /* 0x000fe2000f8e00ff */
[----:B------:R-:W-:Y:S02]  /*5320*/  @!P1 R2UR UR4, R8 ;  /* 0x00000000080492ca */ /* 0x000fe400000e0000 */
[----:B------:R-:W-:Y:S02]  /*5330*/  LOP3.LUT R13, R13, R0, RZ, 0x3c, !PT ;  /* 0x000000000d0d7212 */ /* 0x000fe400078e3cff */
[----:B------:R-:W-:Y:S11]  /*5340*/  @!P1 R2UR UR5, R9 ;  /* 0x00000000090592ca */ /* 0x000ff600000e0000 */
[----:B------:R-:W-:Y:S02]  /*5350*/  @!UPT UIADD3 URZ, UPT, UPT, URZ, URZ, URZ ;  /* 0x000000fffffff290 */ /* 0x000fe4000fffe0ff */
[----:B------:R2:W-:Y:S01]  /*5360*/  @!UP0 UTMALDG.3D [UR8], [UR4], desc[UR6] ;  /* 0x00000608040085b4 */ /* 0x0005e20008011000 */
[----:B------:R2:W-:Y:S01]  /*5370*/  @!P1 SYNCS.ARRIVE.TRANS64.RED.A0TR RZ, [UR21+0x98], R7 ;  /* 0x00009807ffff99a7 */ /* 0x0005e20008300415 */
[----:B------:R-:W-:Y:S01]  /*5380*/  SYNCS.ARRIVE.TRANS64.RED.A1T0 RZ, [UR37], RZ ;  /* 0x000000ffffff79a7 */ /* 0x000fe20008100425 */
[----:B------:R-:W-:Y:S05]  /*5390*/  BRA.U UP1, `(.L_x_90) ;  /* 0xfffffff101707547 */ /* 0x000fea000b83ffff */
[----:B------:R-:W-:-:S04]  /*53a0*/  SHF.L.U32 R2, R15, 0x1f, RZ ;  /* 0x0000001f0f027819 */ /* 0x000fc800000006ff */
[----:B------:R-:W3:Y:S02]  /*53b0*/  SYNCS.PHASECHK.TRANS64.TRYWAIT P0, [UR21+0xa0], R2 ;  /* 0x0000a002ff0075a7 */ /* 0x000ee40008001115 */
[----:B---3--:R-:W-:Y:S05]  /*53c0*/  @!P0 BRA `(.L_x_91) ;  /* 0x0000004000248947 */ /* 0x008fea0003800000 */
.L_x_189:
[----:B------:R-:W4:Y:S02]  /*53d0*/  SYNCS.PHASECHK.TRANS64.TRYWAIT P0, [UR21+0xa8], R2 ;  /* 0x0000a802ff0075a7 */ /* 0x000f240008001115 */
[----:B----4-:R-:W-:Y:S05]  /*53e0*/  @!P0 BRA `(.L_x_92) ;  /* 0x0000004000348947 */ /* 0x010fea0003800000 */
.L_x_191:
[----:B------:R-:W4:Y:S02]  /*53f0*/  SYNCS.PHASECHK.TRANS64.TRYWAIT P0, [UR21+0xb0], R2 ;  /* 0x0000b002ff0075a7 */ /* 0x000f240008001115 */
[----:B----4-:R-:W-:Y:S05]  /*5400*/  @!P0 BRA `(.L_x_93) ;  /* 0x0000004000448947 */ /* 0x010fea0003800000 */
.L_x_193:
[----:B---3--:R-:W-:-:S07]  /*5410*/  MOV R0, UR21 ;  /* 0x0000001500007c02 */ /* 0x008fce0008000f00 */
.L_x_94:
[----:B---3--:R-:W-:-:S04]  /*5420*/  SHF.L.U32 R2, R15, 0x1f, RZ ;  /* 0x0000001f0f027819 */ /* 0x008fc800000006ff */
[----:B------:R3:W4:Y:S03]  /*5430*/  SYNCS.PHASECHK.TRANS64.TRYWAIT P0, [R0+URZ+0xb8], R2 ;  /* 0x0000b802000075a7 */ /* 0x00072600080011ff */
[----:B----4-:R-:W-:Y:S05]  /*5440*/  @!P0 NANOSLEEP.SYNCS 0x989680 ;  /* 0x009896800000895d */ /* 0x010fea0003900000 */
[----:B------:R-:W4:Y:S02]  /*5450*/  @!P0 SYNCS.PHASECHK.TRANS64 P0, [R0+URZ+0xb8], R2 ;  /* 0x0000b802000085a7 */ /* 0x000f2400080010ff */
[----:B-12-4-:R-:W-:Y:S05]  /*5460*/  @P0 EXIT ;  /* 0x000000000000094d */ /* 0x016fea0003800000 */
[----:B------:R-:W-:Y:S05]  /*5470*/  BRA `(.L_x_94) ;  /* 0xfffffffc00e87947 */ /* 0x000fea000383ffff */
.L_x_79:
[----:B------:R-:W-:-:S06]  /*5480*/  UISETP.GE.AND UP0, UPT, UR17, 0x4, UPT ;  /* 0x000000041100788c */ /* 0x000fcc000bf06270 */
[----:B------:R-:W-:-:S13]  /*5490*/  PLOP3.LUT P0, PT, PT, PT, UP0, 0x80, 0x8 ;  /* 0x000000000008781c */ /* 0x000fda0003f0f008 */
[----:B-1----:R-:W-:Y:S05]  /*54a0*/  @!P0 EXIT ;  /* 0x000000000000894d */ /* 0x002fea0003800000 */
[----:B------:R-:W1:Y:S08]  /*54b0*/  S2UR UR4, SR_CgaCtaId ;  /* 0x00000000000479c3 */ /* 0x000e700000008800 */
[----:B------:R-:W-:Y:S01]  /*54c0*/  BAR.SYNC.DEFER_BLOCKING 0x6, 0xa0 ;  /* 0x0182800000007b1d */ /* 0x000fe20000010000 */
[C---:B------:R-:W-:Y:S01]  /*54d0*/  IMAD.SHL.U32 R3, R57.reuse, 0x20, RZ ;  /* 0x0000002039037824 */ /* 0x040fe200078e00ff */
[C---:B------:R-:W-:Y:S01]  /*54e0*/  LOP3.LUT P0, RZ, R57.reuse, 0x4, RZ, 0xc0, !PT ;  /* 0x0000000439ff7812 */ /* 0x040fe2000780c0ff */
[C---:B------:R-:W-:Y:S01]  /*54f0*/  IMAD.SHL.U32 R2, R57.reuse, 0x10, RZ ;  /* 0x0000001039027824 */ /* 0x040fe200078e00ff */
[----:B------:R-:W-:Y:S01]  /*5500*/  CS2R R52, SRZ ;  /* 0x0000000000347805 */ /* 0x000fe2000001ff00 */
[----:B------:R-:W-:Y:S01]  /*5510*/  IMAD.SHL.U32 R44, R57, 0x4, RZ ;  /* 0x00000004392c7824 */ /* 0x000fe200078e00ff */
[----:B------:R-:W-:-:S02]  /*5520*/  UMOV UR44, 0x400 ;  /* 0x00000400002c7882 */ /* 0x000fc40000000000 */
[----:B------:R-:W2:Y:S01]  /*5530*/  LDC.64 R42, c[0x0][0x8b0] ;  /* 0x00022c00ff2a7b82 */ /* 0x000ea20000000a00 */
[----:B------:R-:W-:Y:S01]  /*5540*/  LOP3.LUT R4, R3, 0xc0, RZ, 0xc0, !PT ;  /* 0x000000c003047812 */ /* 0x000fe200078ec0ff */
[----:B------:R-:W-:Y:S01]  /*5550*/  IMAD.U32 R23, R57, 0x10000, RZ ;  /* 0x0001000039177824 */ /* 0x000fe200078e00ff */
[----:B------:R-:W-:Y:S01]  /*5560*/  LOP3.LUT R2, R2, 0x600, RZ, 0xc0, !PT ;  /* 0x0000060002027812 */ /* 0x000fe200078ec0ff */
[----:B------:R-:W-:Y:S01]  /*5570*/  IMAD.MOV.U32 R56, RZ, RZ, 0x20 ;  /* 0x00000020ff387424 */ /* 0x000fe200078e00ff */
[----:B------:R-:W-:Y:S01]  /*5580*/  LOP3.LUT R44, R4, 0x18, R44, 0xf8, !PT ;  /* 0x00000018042c7812 */ /* 0x000fe200078ef82c */
[----:B------:R-:W-:Y:S01]  /*5590*/  IMAD.MOV.U32 R55, RZ, RZ, 0x1 ;  /* 0x00000001ff377424 */ /* 0x000fe200078e00ff */
[----:B------:R-:W-:Y:S01]  /*55a0*/  SHF.R.U32.HI R4, RZ, 0x1, R57 ;  /* 0x00000001ff047819 */ /* 0x000fe20000011639 */
[----:B------:R-:W3:Y:S01]  /*55b0*/  LDC.64 R40, c[0x0][0x8a8] ;  /* 0x00022a00ff287b82 */ /* 0x000ee20000000a00 */
[--C-:B------:R-:W-:Y:S01]  /*55c0*/  LOP3.LUT R2, R2, 0x20, R3.reuse, 0xf8, !PT ;  /* 0x0000002002027812 */ /* 0x100fe200078ef803 */
[----:B------:R-:W-:Y:S01]  /*55d0*/  IMAD.MOV.U32 R22, RZ, RZ, RZ ;  /* 0x000000ffff167224 */ /* 0x000fe200078e00ff */
[----:B------:R-:W-:Y:S01]  /*55e0*/  LOP3.LUT R23, R23, 0x600000, RZ, 0xc0, !PT ;  /* 0x0060000017177812 */ /* 0x000fe200078ec0ff */
[----:B------:R-:W-:Y:S01]  /*55f0*/  IMAD.MOV.U32 R54, RZ, RZ, RZ ;  /* 0x000000ffff367224 */ /* 0x000fe200078e00ff */
[----:B------:R-:W-:Y:S01]  /*5600*/  LOP3.LUT R44, R44, 0x8, R4, 0x78, !PT ;  /* 0x000000082c2c7812 */ /* 0x000fe200078e7804 */
[----:B------:R-:W4:Y:S01]  /*5610*/  LDCU UR59, c[0x0][0x370] ;  /* 0x00006e00ff3b77ac */ /* 0x000f220008000800 */
[----:B------:R-:W-:-:S02]  /*5620*/  LOP3.LUT R2, R2, 0x100, R3, 0xf8, !PT ;  /* 0x0000010002027812 */ /* 0x000fc400078ef803 */
[----:B------:R-:W-:Y:S01]  /*5630*/  LOP3.LUT R57, R57, 0x60, RZ, 0xc0, !PT ;  /* 0x0000006039397812 */ /* 0x000fe200078ec0ff */
[----:B-1----:R-:W-:Y:S01]  /*5640*/  ULEA UR44, UR4, UR44, 0x18 ;  /* 0x0000002c042c7291 */ /* 0x002fe2000f8ec0ff */
[----:B------:R-:W-:Y:S01]  /*5650*/  LOP3.LUT R44, R2, R44, RZ, 0xfc, !PT ;  /* 0x0000002c022c7212 */ /* 0x000fe200078efcff */
[----:B------:R-:W1:Y:S01]  /*5660*/  LDCU UR43, c[0x0][0xb0c] ;  /* 0x00016180ff2b77ac */ /* 0x000e620008000800 */
[----:B------:R-:W-:Y:S01]  /*5670*/  SEL R56, R56, 0xffffffe0, !P0 ;  /* 0xffffffe038387807 */ /* 0x000fe20004000000 */
[----:B------:R-:W-:Y:S01]  /*5680*/  UIADD3 UR4, UPT, UPT, UR44, 0x200, URZ ;  /* 0x000002002c047890 */ /* 0x000fe2000fffe0ff */
[----:B------:R-:W1:Y:S04]  /*5690*/  LDCU UR39, c[0x0][0xb30] ;  /* 0x00016600ff2777ac */ /* 0x000e680008000800 */
[----:B------:R-:W4:Y:S01]  /*56a0*/  LDS R0, [UR44+0x180] ;  /* 0x0001802cff007984 */ /* 0x000f220008000800 */
[----:B------:R-:W-:Y:S01]  /*56b0*/  IMAD.U32 R50, RZ, RZ, UR4 ;  /* 0x00000004ff327e24 */ /* 0x000fe2000f8e00ff */
[----:B------:R-:W1:Y:S01]  /*56c0*/  LDCU.64 UR56, c[0x0][0x888] ;  /* 0x00011100ff3877ac */ /* 0x000e620008000a00 */
[----:B------:R-:W1:Y:S01]  /*56d0*/  LDCU.64 UR40, c[0x0][0xb28] ;  /* 0x00016500ff2877ac */ /* 0x000e620008000a00 */
[----:B------:R-:W1:Y:S01]  /*56e0*/  LDCU.64 UR62, c[0x0][0x890] ;  /* 0x00011200ff3e77ac */ /* 0x000e620008000a00 */
[----:B------:R-:W1:Y:S01]  /*56f0*/  LDCU.128 UR52, c[0x0][0xb10] ;  /* 0x00016200ff3477ac */ /* 0x000e620008000c00 */
[----:B------:R-:W1:Y:S01]  /*5700*/  LDCU UR58, c[0x0][0x374] ;  /* 0x00006e80ff3a77ac */ /* 0x000e620008000800 */
[----:B------:R-:W-:Y:S01]  /*5710*/  UMOV UR47, URZ ;  /* 0x000000ff002f7c82 */ /* 0x000fe20008000000 */
[----:B------:R-:W-:Y:S01]  /*5720*/  UMOV UR46, URZ ;  /* 0x000000ff002e7c82 */ /* 0x000fe20008000000 */
[----:B-1234-:R-:W-:-:S07]  /*5730*/  IMAD.IADD R23, R0, 0x1, R23 ;  /* 0x0000000100177824 */ /* 0x01efce00078e0217 */
.L_x_138:
[C---:B------:R-:W-:Y:S02]  /*5740*/  LEA R3, R52.reuse, UR44, 0x3 ;  /* 0x0000002c34037c11 */ /* 0x040fe4000f8e18ff */
[----:B------:R-:W-:Y:S02]  /*5750*/  SHF.L.U32 R0, R53, 0x1f, RZ ;  /* 0x0000001f35007819 */ /* 0x000fe400000006ff */
[----:B-1----:R-:W-:Y:S02]  /*5760*/  LEA R4, R52, UR44, 0x4 ;  /* 0x0000002c34047c11 */ /* 0x002fe4000f8e20ff */
[----:B------:R-:W1:Y:S02]  /*5770*/  SYNCS.PHASECHK.TRANS64.TRYWAIT P0, [R3+URZ+0xd0], R0 ;  /* 0x0000d000030075a7 */ /* 0x000e6400080011ff */
[----:B-12---:R-:W-:Y:S05]  /*5780*/  @!P0 BRA `(.L_x_95) ;  /* 0x0000003c007c8947 */ /* 0x006fea0003800000 */
.L_x_194:
[----:B------:R-:W2:Y:S01]  /*5790*/  LDS.128 R4, [R4+0x160] ;  /* 0x0001600004047984 */ /* 0x000ea20000000c00 */
[----:B------:R-:W-:Y:S01]  /*57a0*/  UISETP.GE.AND UP0, UPT, UR42, 0x1, UPT ;  /* 0x000000012a00788c */ /* 0x000fe2000bf06270 */
[----:B------:R-:W-:Y:S01]  /*57b0*/  @!PT LDS RZ, [RZ] ;  /* 0x00000000fffff984 */ /* 0x000fe20000000800 */
[----:B------:R-:W-:Y:S01]  /*57c0*/  @!PT LDS RZ, [RZ] ;  /* 0x00000000fffff984 */ /* 0x000fe20000000800 */
[----:B------:R-:W-:Y:S01]  /*57d0*/  @!PT LDS RZ, [RZ] ;  /* 0x00000000fffff984 */ /* 0x000fe20000000800 */
[----:B------:R-:W-:Y:S01]  /*57e0*/  @!PT LDS RZ, [RZ] ;  /* 0x00000000fffff984 */ /* 0x000fe20000000800 */
[----:B------:R3:W-:Y:S06]  /*57f0*/  MEMBAR.ALL.CTA ;  /* 0x0000000000007992 */ /* 0x0007ec0000008000 */
[----:B---3--:R-:W3:Y:S01]  /*5800*/  FENCE.VIEW.ASYNC.S ;  /* 0x00000000000073c6 */ /* 0x008ee20000000000 */
[----:B--2---:R-:W-:Y:S11]  /*5810*/  LOP3.LUT P0, RZ, R6, 0x1, RZ, 0xc0, !PT ;  /* 0x0000000106ff7812 */ /* 0x004ff6000780c0ff */
[----:B------:R-:W-:Y:S02]  /*5820*/  @!UPT UIADD3 URZ, UPT, UPT, URZ, URZ, URZ ;  /* 0x000000fffffff290 */ /* 0x000fe4000fffe0ff */
[----:B---3--:R-:W-:Y:S01]  /*5830*/  VOTEU.ANY UP1, P0 ;  /* 0x0000000000ff7886 */ /* 0x008fe20000020100 */
[----:B------:R-:W-:Y:S01]  /*5840*/  PLOP3.LUT P0, PT, PT, PT, UP1, 0x80, 0x8 ;  /* 0x000000000008781c */ /* 0x000fe20003f0f018 */
[----:B------:R-:W-:Y:S11]  /*5850*/  UP2UR UR61, UPR, URZ, 0x2 ;  /* 0x00000002ff3d7883 */ /* 0x000ff60008000000 */
[----:B------:R-:W-:Y:S01]  /*5860*/  @!UPT UIADD3 URZ, UPT, UPT, URZ, URZ, URZ ;  /* 0x000000fffffff290 */ /* 0x000fe2000fffe0ff */
[----:B-1----:R-:W-:Y:S02]  /*5870*/  @P0 SHF.R.U32.HI R0, RZ, 0x10, R5 ;  /* 0x00000010ff000819 */ /* 0x002fe40000011605 */
        /* <DEDUP_REMOVED lines=12> */
[----:B------:R-:W2:Y:S01]  /*5940*/  LDCU UR12, c[0x0][0xb20] ;  /* 0x00016400ff0c77ac */ /* 0x000ea20008000800 */
[----:B------:R-:W-:Y:S02]  /*5950*/  UIMAD.WIDE.U32 UR4, UR58, UR55, URZ ;  /* 0x000000373a0472a5 */ /* 0x000fe4000f8e00ff */
[----:B------:R-:W-:Y:S02]  /*5960*/  UIMAD.WIDE.U32 UR6, UR59, UR52, URZ ;  /* 0x000000343b0672a5 */ /* 0x000fe4000f8e00ff */
[----:B------:R-:W-:Y:S02]  /*5970*/  UISETP.NE.AND UP0, UPT, UR54, 0x1, UPT ;  /* 0x000000013600788c */ /* 0x000fe4000bf05270 */
[----:B------:R-:W-:Y:S02]  /*5980*/  UIMAD.WIDE.U32 UR8, UR37, UR55, URZ ;  /* 0x00000037250872a5 */ /* 0x000fe4000f8e00ff */
[----:B------:R-:W-:Y:S02]  /*5990*/  UIMAD.WIDE.U32 UR10, UR38, UR52, URZ ;  /* 0x00000034260a72a5 */ /* 0x000fe4000f8e00ff */
[----:B------:R-:W-:Y:S02]  /*59a0*/  UISETP.NE.AND UP1, UPT, UR43, 0x1, UPT ;  /* 0x000000012b00788c */ /* 0x000fe4000bf25270 */
[----:B------:R-:W-:Y:S01]  /*59b0*/  UISETP.NE.AND UP2, UPT, UR42, 0x1, UPT ;  /* 0x000000012a00788c */ /* 0x000fe2000bf45270 */
[----:B------:R-:W-:Y:S02]  /*59c0*/  UMOV UR4, UR5 ;  /* 0x0000000500047c82 */ /* 0x000fe40008000000 */
[----:B--2---:R-:W-:Y:S03]  /*59d0*/  USHF.R.U32.HI UR5, URZ, UR12, UR4 ;  /* 0x0000000cff057299 */ /* 0x004fe60008011604 */
[----:B------:R-:W-:Y:S02]  /*59e0*/  UMOV UR4, UR7 ;  /* 0x0000000700047c82 */ /* 0x000fe40008000000 */
[----:B------:R-:W-:Y:S02]  /*59f0*/  USHF.R.U32.HI UR7, URZ, UR53, UR4 ;  /* 0x00000035ff077299 */ /* 0x000fe40008011604 */
[----:B------:R-:W-:Y:S02]  /*5a00*/  USEL UR4, UR58, UR5, !UP0 ;  /* 0x000000053a047287 */ /* 0x000fe4000c000000 */
[----:B------:R-:W-:Y:S01]  /*5a10*/  USEL UR7, UR59, UR7, !UP1 ;  /* 0x000000073b077287 */ /* 0x000fe2000c800000 */
[----:B------:R-:W-:Y:S01]  /*5a20*/  UMOV UR5, UR9 ;  /* 0x0000000900057c82 */ /* 0x000fe20008000000 */
[----:B------:R-:W-:Y:S02]  /*5a30*/  UIMAD.WIDE.U32 UR8, UR4, UR40, URZ ;  /* 0x00000028040872a5 */ /* 0x000fe4000f8e00ff */
[----:B------:R-:W-:Y:S03]  /*5a40*/  USHF.R.U32.HI UR6, URZ, UR12, UR5 ;  /* 0x0000000cff067299 */ /* 0x000fe60008011605 */
[----:B------:R-:W-:Y:S01]  /*5a50*/  UMOV UR5, UR11 ;  /* 0x0000000b00057c82 */ /* 0x000fe20008000000 */
[----:B------:R-:W-:Y:S02]  /*5a60*/  UIMAD.WIDE.U32 UR10, UR7, UR40, URZ ;  /* 0x00000028070a72a5 */ /* 0x000fe4000f8e00ff */
[----:B------:R-:W-:Y:S02]  /*5a70*/  USHF.R.U32.HI UR12, URZ, UR53, UR5 ;  /* 0x00000035ff0c7299 */ /* 0x000fe40008011605 */
[----:B------:R-:W-:Y:S01]  /*5a80*/  USEL UR6, UR37, UR6, !UP0 ;  /* 0x0000000625067287 */ /* 0x000fe2000c000000 */
[----:B------:R-:W-:Y:S02]  /*5a90*/  UMOV UR5, UR9 ;  /* 0x0000000900057c82 */ /* 0x000fe40008000000 */
[----:B------:R-:W-:Y:S01]  /*5aa0*/  UMOV UR10, UR11 ;  /* 0x0000000b000a7c82 */ /* 0x000fe20008000000 */
[----:B------:R-:W-:Y:S02]  /*5ab0*/  @UP2 USHF.R.U32.HI UR4, URZ, UR41, UR5 ;  /* 0x00000029ff042299 */ /* 0x000fe40008011605 */
[----:B------:R-:W-:Y:S02]  /*5ac0*/  @UP2 USHF.R.U32.HI UR7, URZ, UR41, UR10 ;  /* 0x00000029ff072299 */ /* 0x000fe4000801160a */
[----:B------:R-:W-:Y:S02]  /*5ad0*/  UIMAD UR4, UR42, UR4, URZ ;  /* 0x000000042a0472a4 */ /* 0x000fe4000f8e02ff */
        /* <DEDUP_REMOVED lines=8> */
[----:B------:R-:W-:Y:S02]  /*5b60*/  USEL UR11, UR6, UR4, !UP2 ;  /* 0x00000004060b7287 */ /* 0x000fe4000d000000 */
[----:B------:R-:W-:Y:S02]  /*5b70*/  UIADD3 UR8, UPT, UPT, -UR5, URZ, URZ ;  /* 0x000000ff05087290 */ /* 0x000fe4000fffe1ff */
[----:B------:R-:W-:Y:S01]  /*5b80*/  UIADD3 UR10, UPT, UPT, -UR11, URZ, URZ ;  /* 0x000000ff0b0a7290 */ /* 0x000fe2000fffe1ff */
[----:B------:R-:W-:Y:S01]  /*5b90*/  @!UP0 UMOV UR4, UR9 ;  /* 0x0000000900048c82 */ /* 0x000fe20008000000 */
[----:B------:R-:W-:Y:S02]  /*5ba0*/  UIADD3 UR9, UPT, UPT, -UR6, URZ, URZ ;  /* 0x000000ff06097290 */ /* 0x000fe4000fffe1ff */
[----:B------:R-:W-:Y:S02]  /*5bb0*/  @!UP0 USHF.R.U32.HI UR4, URZ, UR41, UR4 ;  /* 0x00000029ff048299 */ /* 0x000fe40008011604 */
[----:B------:R-:W-:Y:S02]  /*5bc0*/  UIMAD UR10, UR42, UR10, UR6 ;  /* 0x0000000a2a0a72a4 */ /* 0x000fe4000f8e0206 */
[----:B------:R-:W-:Y:S04]  /*5bd0*/  @!UP0 USEL UR4, UR5, UR4, !UP2 ;  /* 0x0000000405048287 */ /* 0x000fe8000d000000 */
[----:B------:R-:W-:Y:S02]  /*5be0*/  @!UP0 UIMAD UR10, UR7, UR10, UR4 ;  /* 0x0000000a070a82a4 */ /* 0x000fe4000f8e0204 */
[----:B------:R-:W-:Y:S02]  /*5bf0*/  @!UP0 UIADD3 UR11, UPT, UPT, UR11, -UR4, URZ ;  /* 0x800000040b0b8290 */ /* 0x000fe4000fffe0ff */
[----:B------:R-:W-:Y:S02]  /*5c00*/  UIMAD UR7, UR43, UR8, UR38 ;  /* 0x000000082b0772a4 */ /* 0x000fe4000f8e0226 */
[----:B------:R-:W-:Y:S02]  /*5c10*/  @!UP0 UIMAD UR6, UR11, UR42, UR5 ;  /* 0x0000002a0b0682a4 */ /* 0x000fe4000f8e0205 */
[----:B------:R-:W-:Y:S01]  /*5c20*/  UIMAD UR4, UR54, UR9, UR37 ;  /* 0x00000009360472a4 */ /* 0x000fe2000f8e0225 */
[----:B------:R-:W-:Y:S02]  /*5c30*/  @!UP0 UMOV UR5, UR10 ;  /* 0x0000000a00058c82 */ /* 0x000fe40008000000 */
[----:B------:R-:W-:Y:S02]  /*5c40*/  UIMAD UR38, UR5, UR43, UR7 ;  /* 0x0000002b052672a4 */ /* 0x000fe4000f8e0207 */
[----:B------:R-:W-:Y:S11]  /*5c50*/  UIMAD UR37, UR6, UR54, UR4 ;  /* 0x00000036062572a4 */ /* 0x000ff6000f8e0204 */
[----:B------:R-:W-:Y:S01]  /*5c60*/  @!UPT UIADD3 URZ, UPT, UPT, URZ, URZ, URZ ;  /* 0x000000fffffff290 */ /* 0x000fe2000fffe0ff */
.L_x_96:
[----:B------:R-:W-:Y:S01]  /*5c70*/  UISETP.NE.AND UP0, UPT, UR39, 0x1, UPT ;  /* 0x000000012700788c */ /* 0x000fe2000bf05270 */
[----:B------:R-:W-:Y:S01]  /*5c80*/  LOP3.LUT P0, RZ, R50, 0x1b0, RZ, 0xc0, !PT ;  /* 0x000001b032ff7812 */ /* 0x000fe2000780c0ff */
[----:B------:R-:W-:Y:S01]  /*5c90*/  USHF.L.U32 UR50, UR16, 0x6, URZ ;  /* 0x0000000610327899 */ /* 0x000fe200080006ff */
[----:B------:R-:W-:Y:S01]  /*5ca0*/  BSSY.RECONVERGENT B6, `(.L_x_97) ;  /* 0x0000034000067945 */ /* 0x000fe20003800200 */
[----:B------:R-:W-:Y:S01]  /*5cb0*/  USHF.L.U32 UR49, UR20, 0x7, URZ ;  /* 0x0000000714317899 */ /* 0x000fe200080006ff */
[----:B------:R-:W-:Y:S06]  /*5cc0*/  IADD3 R52, PT, PT, R52, 0x1, RZ ;  /* 0x0000000134347810 */ /* 0x000fec0007ffe0ff */
[----:B------:R-:W2:Y:S01]  /*5cd0*/  @!UP0 LDCU.128 UR12, c[0x0][0xb10] ;  /* 0x00016200ff0c87ac */ /* 0x000ea20008000c00 */
[----:B------:R-:W3:Y:S01]  /*5ce0*/  @!UP0 LDCU UR5, c[0x0][0xb0c] ;  /* 0x00016180ff0587ac */ /* 0x000ee20008000800 */
[----:B------:R-:W4:Y:S01]  /*5cf0*/  @!UP0 LDCU UR10, c[0x0][0xb20] ;  /* 0x00016400ff0a87ac */ /* 0x000f220008000800 */
[----:B--2---:R-:W-:Y:S02]  /*5d00*/  UIMAD.WIDE.U32 UR8, UR38, UR12, URZ ;  /* 0x0000000c260872a5 */ /* 0x004fe4000f8e00ff */
[----:B------:R-:W-:Y:S02]  /*5d10*/  UIMAD.WIDE.U32 UR6, UR37, UR15, URZ ;  /* 0x0000000f250672a5 */ /* 0x000fe4000f8e00ff */
[----:B------:R-:W-:Y:S03]  /*5d20*/  @!UP0 UISETP.NE.AND UP1, UPT, UR14, 0x1, UPT ;  /* 0x000000010e00888c */ /* 0x000fe6000bf25270 */
[----:B------:R-:W-:Y:S01]  /*5d30*/  @!UP0 UMOV UR4, UR9 ;  /* 0x0000000900048c82 */ /* 0x000fe20008000000 */
[----:B---3--:R-:W-:Y:S02]  /*5d40*/  @!UP0 UISETP.NE.AND UP2, UPT, UR5, 0x1, UPT ;  /* 0x000000010500888c */ /* 0x008fe4000bf45270 */
[----:B------:R-:W-:Y:S01]  /*5d50*/  @!UP0 USHF.R.U32.HI UR4, URZ, UR13, UR4 ;  /* 0x0000000dff048299 */ /* 0x000fe20008011604 */
[----:B------:R-:W-:Y:S02]  /*5d60*/  @!UP0 UMOV UR6, UR7 ;  /* 0x0000000700068c82 */ /* 0x000fe40008000000 */
[----:B----4-:R-:W-:Y:S02]  /*5d70*/  @!UP0 USHF.R.U32.HI UR6, URZ, UR10, UR6 ;  /* 0x0000000aff068299 */ /* 0x010fe40008011606 */
[----:B------:R-:W-:Y:S02]  /*5d80*/  @!UP0 USEL UR7, UR38, UR4, !UP2 ;  /* 0x0000000426078287 */ /* 0x000fe4000d000000 */
[----:B------:R-:W-:Y:S04]  /*5d90*/  @!UP0 USEL UR6, UR37, UR6, !UP1 ;  /* 0x0000000625068287 */ /* 0x000fe8000c800000 */
[----:B------:R-:W-:Y:S02]  /*5da0*/  @!UP0 UIADD3 UR4, UPT, UPT, -UR7, UR6, URZ ;  /* 0x0000000607048290 */ /* 0x000fe4000fffe1ff */
[----:B------:R-:W-:Y:S02]  /*5db0*/  @!UP0 UIADD3 UR6, UPT, UPT, UR7, -UR6, URZ ;  /* 0x8000000607068290 */ /* 0x000fe4000fffe0ff */
[----:B------:R-:W-:Y:S02]  /*5dc0*/  @!UP0 UIMAD UR38, UR4, UR5, UR38 ;  /* 0x00000005042682a4 */ /* 0x000fe4000f8e0226 */
[----:B------:R-:W-:Y:S01]  /*5dd0*/  @!UP0 UIMAD UR37, UR6, UR14, UR37 ;  /* 0x0000000e062582a4 */ /* 0x000fe2000f8e0225 */
[----:B------:R-:W-:Y:S11]  /*5de0*/  @!P0 BRA `(.L_x_98) ;  /* 0x00000000007c8947 */ /* 0x000ff60003800000 */
[----:B------:R-:W2:Y:S01]  /*5df0*/  LDCU.64 UR8, c[0x4][0x80] ;  /* 0x01001000ff0877ac */ /* 0x000ea20008000a00 */
[----:B------:R-:W-:Y:S01]  /*5e00*/  MOV R2, 0x0 ;  /* 0x0000000000027802 */ /* 0x000fe20000000f00 */
[----:B------:R-:W-:Y:S02]  /*5e10*/  HFMA2 R12, -RZ, RZ, 0, 5.9604644775390625e-08 ;  /* 0x00000001ff0c7431 */ /* 0x000fe400000001ff */
[----:B------:R-:W-:Y:S01]  /*5e20*/  IMAD.MOV.U32 R8, RZ, RZ, 0x70 ;  /* 0x00000070ff087424 */ /* 0x000fe200078e00ff */
[----:B------:R3:W4:Y:S01]  /*5e30*/  LDC.64 R14, c[0x4][R2] ;  /* 0x01000000020e7b82 */ /* 0x0007220000000a00 */
[----:B------:R-:W1:Y:S01]  /*5e40*/  LDCU.64 UR6, c[0x4][0x88] ;  /* 0x01001100ff0677ac */ /* 0x000e620008000a00 */
[----:B------:R-:W-:Y:S01]  /*5e50*/  IMAD.MOV.U32 R13, RZ, RZ, RZ ;  /* 0x000000ffff0d7224 */ /* 0x000fe200078e00ff */
[----:B------:R-:W1:Y:S01]  /*5e60*/  LDCU.64 UR4, c[0x4][0x8] ;  /* 0x01000100ff0477ac */ /* 0x000e620008000a00 */
[----:B--2---:R-:W-:Y:S01]  /*5e70*/  MOV R5, UR9 ;  /* 0x0000000900057c02 */ /* 0x004fe20008000f00 */
[----:B------:R-:W-:Y:S01]  /*5e80*/  IMAD.U32 R4, RZ, RZ, UR8 ;  /* 0x00000008ff047e24 */ /* 0x000fe2000f8e00ff */
[----:B-1----:R-:W-:Y:S01]  /*5e90*/  MOV R7, UR7 ;  /* 0x0000000700077c02 */ /* 0x002fe20008000f00 */
[----:B------:R-:W-:Y:S01]  /*5ea0*/  IMAD.U32 R6, RZ, RZ, UR6 ;  /* 0x00000006ff067e24 */ /* 0x000fe2000f8e00ff */
[----:B------:R-:W-:Y:S01]  /*5eb0*/  MOV R11, UR5 ;  /* 0x00000005000b7c02 */ /* 0x000fe20008000f00 */
[----:B------:R-:W-:Y:S02]  /*5ec0*/  IMAD.U32 R10, RZ, RZ, UR4 ;  /* 0x00000004ff0a7e24 */ /* 0x000fe4000f8e00ff */
[----:B------:R-:W-:Y:S07]  /*5ed0*/  LEPC R20, `(.L_x_99) ;  /* 0x000000001014794e */ /* 0x000fee0000000000 */
[----:B---345:R-:W-:Y:S05]  /*5ee0*/  CALL.ABS.NOINC R14 ;  /* 0x000000000e007343 */ /* 0x038fea0003c00000 */
.L_x_99:
[----:B------:R-:W1:Y:S01]  /*5ef0*/  LDCU.64 UR8, c[0x4][0x80] ;  /* 0x01001000ff0877ac */ /* 0x000e620008000a00 */
[----:B------:R-:W2:Y:S01]  /*5f00*/  LDC.64 R2, c[0x4][R2] ;  /* 0x0100000002027b82 */ /* 0x000ea20000000a00 */
[----:B------:R-:W-:Y:S02]  /*5f10*/  HFMA2 R12, -RZ, RZ, 0, 5.9604644775390625e-08 ;  /* 0x00000001ff0c7431 */ /* 0x000fe400000001ff */
[----:B------:R-:W-:Y:S02]  /*5f20*/  IMAD.MOV.U32 R8, RZ, RZ, 0x70 ;  /* 0x00000070ff087424 */ /* 0x000fe400078e00ff */
[----:B------:R-:W-:Y:S01]  /*5f30*/  IMAD.MOV.U32 R13, RZ, RZ, RZ ;  /* 0x000000ffff0d7224 */ /* 0x000fe200078e00ff */
[----:B------:R-:W3:Y:S01]  /*5f40*/  LDCU.64 UR6, c[0x4][0x88] ;  /* 0x01001100ff0677ac */ /* 0x000ee20008000a00 */
[----:B------:R-:W4:Y:S01]  /*5f50*/  LDCU.64 UR4, c[0x4][0x8] ;  /* 0x01000100ff0477ac */ /* 0x000f220008000a00 */
[----:B-1----:R-:W-:Y:S02]  /*5f60*/  MOV R4, UR8 ;  /* 0x0000000800047c02 */ /* 0x002fe40008000f00 */
[----:B------:R-:W-:Y:S02]  /*5f70*/  MOV R5, UR9 ;  /* 0x0000000900057c02 */ /* 0x000fe40008000f00 */
[----:B---3--:R-:W-:Y:S01]  /*5f80*/  MOV R7, UR7 ;  /* 0x0000000700077c02 */ /* 0x008fe20008000f00 */
[----:B------:R-:W-:Y:S01]  /*5f90*/  IMAD.U32 R6, RZ, RZ, UR6 ;  /* 0x00000006ff067e24 */ /* 0x000fe2000f8e00ff */
[----:B----4-:R-:W-:Y:S01]  /*5fa0*/  MOV R11, UR5 ;  /* 0x00000005000b7c02 */ /* 0x010fe20008000f00 */
[----:B------:R-:W-:Y:S02]  /*5fb0*/  IMAD.U32 R10, RZ, RZ, UR4 ;  /* 0x00000004ff0a7e24 */ /* 0x000fe4000f8e00ff */
[----:B------:R-:W-:Y:S07]  /*5fc0*/  LEPC R20, `(.L_x_98) ;  /* 0x000000001014794e */ /* 0x000fee0000000000 */
[----:B--2---:R-:W-:Y:S05]  /*5fd0*/  CALL.ABS.NOINC R2 ;  /* 0x0000000002007343 */ /* 0x004fea0003c00000 */
.L_x_98:
[----:B------:R-:W-:Y:S05]  /*5fe0*/  BSYNC.RECONVERGENT B6 ;  /* 0x0000000000067941 */ /* 0x000fea0003800200 */
.L_x_97:
[----:B------:R-:W-:Y:S01]  /*5ff0*/  R2UR UR4, R49 ;  /* 0x00000000310472ca */ /* 0x000fe200000e0000 */
[----:B------:R-:W-:Y:S01]  /*6000*/  UISETP.NE.U32.AND UP0, UPT, UR62, URZ, UPT ;  /* 0x000000ff3e00728c */ /* 0x000fe2000bf05070 */
[----:B------:R-:W-:Y:S02]  /*6010*/  ISETP.NE.U32.AND P4, PT, R42, RZ, PT ;  /* 0x000000ff2a00720c */ /* 0x000fe40003f85070 */
[----:B------:R-:W-:Y:S01]  /*6020*/  ISETP.NE.U32.AND P2, PT, RZ, UR56, PT ;  /* 0x00000038ff007c0c */ /* 0x000fe2000bf45070 */
[----:B------:R-:W-:Y:S01]  /*6030*/  UISETP.NE.AND.EX UP1, UPT, UR63, URZ, UPT, UP0 ;  /* 0x000000ff3f00728c */ /* 0x000fe2000bf25300 */
[----:B------:R-:W-:Y:S01]  /*6040*/  ISETP.NE.AND.EX P4, PT, R43, RZ, PT, P4 ;  /* 0x000000ff2b00720c */ /* 0x000fe20003f85340 */
[----:B------:R-:W-:Y:S01]  /*6050*/  UPLOP3.LUT UP0, UPT, UPT, UPT, UPT, 0x40, 0x4 ;  /* 0x000000000004789c */ /* 0x000fe20003f0e870 */
[----:B------:R-:W-:Y:S05]  /*6060*/  ISETP.NE.AND.EX P2, PT, RZ, UR57, PT, P2 ;  /* 0x00000039ff007c0c */ /* 0x000fea000bf45320 */
[----:B------:R-:W-:Y:S06]  /*6070*/  UISETP.NE.AND UP2, UPT, UR4, URZ, UPT ;  /* 0x000000ff0400728c */ /* 0x000fec000bf45270 */
[----:B------:R-:W-:Y:S05]  /*6080*/  PLOP3.LUT P1, PT, PT, PT, UP2, 0x80, 0x8 ;  /* 0x000000000008781c */ /* 0x000fea0003f2f028 */
[----:B------:R-:W-:Y:S06]  /*6090*/  @UP2 UPLOP3.LUT UP0, UPT, UPT, UPT, UP1, 0x80, 0x8 ;  /* 0x000000000008289c */ /* 0x000fec0003f0f010 */
[----:B------:R-:W-:Y:S01]  /*60a0*/  PLOP3.LUT P0, PT, PT, PT, UP0, 0x80, 0x8 ;  /* 0x000000000008781c */ /* 0x000fe20003f0f008 */
[----:B------:R-:W-:Y:S01]  /*60b0*/  @!UPT UIADD3 URZ, UPT, UPT, URZ, URZ, URZ ;  /* 0x000000fffffff290 */ /* 0x000fe2000fffe0ff */
[----:B------:R-:W-:Y:S11]  /*60c0*/  BRA.U !UP1, `(.L_x_100) ;  /* 0x00000001093c7547 */ /* 0x000ff6000b800000 */
[----:B------:R-:W-:Y:S01]  /*60d0*/  UISETP.NE.U32.AND UP0, UPT, UR56, URZ, UPT ;  /* 0x000000ff3800728c */ /* 0x000fe2000bf05070 */
[----:B-1----:R-:W-:Y:S01]  /*60e0*/  HFMA2 R0, -RZ, RZ, 0, 5.9604644775390625e-08 ;  /* 0x00000001ff007431 */ /* 0x002fe200000001ff */
[----:B------:R-:W1:Y:S01]  /*60f0*/  LDCU.64 UR8, c[0x0][0x358] ;  /* 0x00006b00ff0877ac */ /* 0x000e620008000a00 */
[----:B------:R-:W-:Y:S01]  /*6100*/  IMAD.MOV.U32 R45, RZ, RZ, 0x1 ;  /* 0x00000001ff2d7424 */ /* 0x000fe200078e00ff */
[----:B------:R-:W-:Y:S06]  /*6110*/  UISETP.NE.AND.EX UP0, UPT, UR57, URZ, UPT, UP0 ;  /* 0x000000ff3900728c */ /* 0x000fec000bf05300 */
[----:B------:R-:W-:Y:S05]  /*6120*/  PLOP3.LUT P3, PT, PT, PT, UP0, 0x80, 0x8 ;  /* 0x000000000008781c */ /* 0x000fea0003f6f008 */
[----:B------:R-:W2:Y:S01]  /*6130*/  @UP0 LDCU.64 UR4, c[0x0][0x888] ;  /* 0x00011100ff0407ac */ /* 0x000ea20008000a00 */
[----:B------:R-:W-:Y:S07]  /*6140*/  @UP0 UIMAD UR6, UR36, UR62, URZ ;  /* 0x0000003e240602a4 */ /* 0x000fee000f8e02ff */
[----:B------:R-:W-:Y:S01]  /*6150*/  @!P3 PRMT R45, R0, 0x7610, R45 ;  /* 0x00007610002db816 */ /* 0x000fe2000000002d */
[----:B--2---:R-:W-:Y:S06]  /*6160*/  @UP0 UIMAD.WIDE UR4, UR6, 0x4, UR4 ;  /* 0x00000004060408a5 */ /* 0x004fec000f8e0204 */
[----:B------:R-:W-:Y:S01]  /*6170*/  IMAD.U32 R2, RZ, RZ, UR4 ;  /* 0x00000004ff027e24 */ /* 0x000fe2000f8e00ff */
[----:B------:R-:W-:Y:S04]  /*6180*/  MOV R3, UR5 ;  /* 0x0000000500037c02 */ /* 0x000fe80008000f00 */
[----:B------:R-:W2:Y:S01]  /*6190*/  @!UP0 LDCU UR4, c[0x0][0x880] ;  /* 0x00011000ff0487ac */ /* 0x000ea20008000800 */
[----:B-1---5:R3:W5:Y:S02]  /*61a0*/  @P3 LDG.E R27, desc[UR8][R2.64] ;  /* 0x00000008021b3981 */ /* 0x022764000c1e1900 */
[----:B--23--:R-:W-:Y:S02]  /*61b0*/  @!P3 IMAD.U32 R27, RZ, RZ, UR4 ;  /* 0x00000004ff1bbe24 */ /* 0x00cfe4000f8e00ff */
.L_x_100:
[----:B------:R-:W-:Y:S05]  /*61c0*/  @!P4 BRA `(.L_x_101) ;  /* 0x000000000024c947 */ /* 0x000fea0003800000 */
[----:B------:R-:W-:Y:S01]  /*61d0*/  ISETP.NE.U32.AND P3, PT, R40, RZ, PT ;  /* 0x000000ff2800720c */ /* 0x000fe20003f65070 */
[----:B------:R-:W2:Y:S03]  /*61e0*/  LDCU.64 UR4, c[0x0][0x358] ;  /* 0x00006b00ff0477ac */ /* 0x000ea60008000a00 */
[----:B------:R-:W-:Y:S11]  /*61f0*/  ISETP.NE.AND.EX P3, PT, R41, RZ, PT, P3 ;  /* 0x000000ff2900720c */ /* 0x000ff60003f65330 */
[----:B------:R-:W-:Y:S02]  /*6200*/  @!UPT UIADD3 URZ, UPT, UPT, URZ, URZ, URZ ;  /* 0x000000fffffff290 */ /* 0x000fe4000fffe0ff */
[----:B------:R-:W3:Y:S01]  /*6210*/  @P3 LDC.64 R2, c[0x0][0x8a8] ;  /* 0x00022a00ff023b82 */ /* 0x000ee20000000a00 */
[----:B-1----:R-:W-:Y:S04]  /*6220*/  @P3 IMAD R0, R42, UR36, RZ ;  /* 0x000000242a003c24 */ /* 0x002fe8000f8e02ff */
[----:B---3--:R-:W-:Y:S05]  /*6230*/  @P3 IMAD.WIDE R2, R0, 0x4, R2 ;  /* 0x0000000400023825 */ /* 0x008fea00078e0202 */
[----:B--2--5:R2:W5:Y:S02]  /*6240*/  @P3 LDG.E R24, desc[UR4][R2.64] ;  /* 0x0000000402183981 */ /* 0x024564000c1e1900 */
[----:B--2---:R-:W3:Y:S02]  /*6250*/  @!P3 LDC R24, c[0x0][0x8a0] ;  /* 0x00022800ff18bb82 */ /* 0x004ee40000000800 */
.L_x_101:
[----:B-----5:R-:W-:Y:S01]  /*6260*/  FSETP.NEU.AND P3, PT, R27, RZ, PT ;  /* 0x000000ff1b00720b */ /* 0x020fe20003f6d000 */
[----:B------:R-:W-:Y:S01]  /*6270*/  IMAD.SHL.U32 R62, R44, 0x2, RZ ;  /* 0x000000022c3e7824 */ /* 0x000fe200078e00ff */
[----:B------:R-:W-:Y:S01]  /*6280*/  SEL R4, RZ, 0xffffffff, P2 ;  /* 0xffffffffff047807 */ /* 0x000fe20001000000 */
[----:B------:R-:W-:Y:S01]  /*6290*/  BSSY B1, `(.L_x_102) ;  /* 0x0000036000017945 */ /* 0x000fe20003800000 */
[----:B------:R-:W-:Y:S01]  /*62a0*/  @P1 LOP3.LUT P2, RZ, R45, 0xff, RZ, 0xc0, !PT ;  /* 0x000000ff2dff1812 */ /* 0x000fe2000784c0ff */
[----:B------:R-:W-:Y:S01]  /*62b0*/  VIADD R60, R62, UR44 ;  /* 0x0000002c3e3c7c36 */ /* 0x000fe20008000000 */
[----:B-1----:R-:W-:Y:S01]  /*62c0*/  @P1 SEL R0, RZ, 0xffffffff, P3 ;  /* 0xffffffffff001807 */ /* 0x002fe20001800000 */
[----:B------:R-:W-:Y:S01]  /*62d0*/  IMAD.MOV.U32 R63, RZ, RZ, 0x1 ;  /* 0x00000001ff3f7424 */ /* 0x000fe200078e00ff */
[----:B------:R-:W-:Y:S01]  /*62e0*/  LOP3.LUT R55, R55, 0x1, RZ, 0x3c, !PT ;  /* 0x0000000137377812 */ /* 0x000fe200078e3cff */
[----:B------:R-:W-:Y:S01]  /*62f0*/  IMAD.MOV.U32 R61, RZ, RZ, RZ ;  /* 0x000000ffff3d7224 */ /* 0x000fe200078e00ff */
[----:B------:R-:W-:Y:S02]  /*6300*/  @P0 SEL R0, R4, R0, !P2 ;  /* 0x0000000004000207 */ /* 0x000fe40005000000 */
[----:B------:R-:W-:Y:S02]  /*6310*/  CS2R R38, SRZ ;  /* 0x0000000000267805 */ /* 0x000fe4000001ff00 */
[----:B------:R-:W-:Y:S02]  /*6320*/  LEA R26, R22, UR44, 0x3 ;  /* 0x0000002c161a7c11 */ /* 0x000fe4000f8e18ff */
[----:B------:R-:W-:Y:S02]  /*6330*/  CS2R R36, SRZ ;  /* 0x0000000000247805 */ /* 0x000fe4000001ff00 */
[----:B------:R-:W-:Y:S02]  /*6340*/  @P1 LOP3.LUT R0, R0, 0x1, RZ, 0xc0, !PT ;  /* 0x0000000100001812 */ /* 0x000fe400078ec0ff */
[----:B------:R-:W-:Y:S02]  /*6350*/  CS2R R30, SRZ ;  /* 0x00000000001e7805 */ /* 0x000fe4000001ff00 */
[----:B------:R-:W-:Y:S02]  /*6360*/  SHF.L.U32 R2, R54, 0x1f, RZ ;  /* 0x0000001f36027819 */ /* 0x000fe400000006ff */
[----:B------:R-:W-:Y:S02]  /*6370*/  CS2R R28, SRZ ;  /* 0x00000000001c7805 */ /* 0x000fe4000001ff00 */
[----:B------:R-:W-:Y:S01]  /*6380*/  ISETP.NE.U32.OR P5, PT, R0, 0x1, !P1 ;  /* 0x000000010000780c */ /* 0x000fe20004fa5470 */
[----:B------:R-:W-:Y:S01]  /*6390*/  IMAD.IADD R59, R56, 0x1, R60 ;  /* 0x00000001383b7824 */ /* 0x000fe200078e023c */
[----:B------:R-:W-:Y:S02]  /*63a0*/  PLOP3.LUT P2, PT, PT, PT, UP1, 0x80, 0x8 ;  /* 0x000000000008781c */ /* 0x000fe40003f4f018 */
[----:B------:R-:W-:Y:S02]  /*63b0*/  LEA.HI R25, R22, R22, RZ, 0x1 ;  /* 0x0000001616197211 */ /* 0x000fe400078f08ff */
[----:B------:R-:W-:Y:S02]  /*63c0*/  LOP3.LUT P4, R51, R45, 0xff, RZ, 0xc0, !PT ;  /* 0x000000ff2d337812 */ /* 0x000fe4000788c0ff */
[----:B------:R-:W-:Y:S02]  /*63d0*/  SEL R3, RZ, 0xffffffff, P3 ;  /* 0xffffffffff037807 */ /* 0x000fe40001800000 */
[----:B------:R-:W-:Y:S03]  /*63e0*/  P2R R58, PR, RZ, 0x20 ;  /* 0x00000020ff3a7803 */ /* 0x000fe60000000000 */
[----:B------:R-:W-:Y:S02]  /*63f0*/  @P5 SHF.L.U32 R0, R55, 0x1f, RZ ;  /* 0x0000001f37005819 */ /* 0x000fe400000006ff */
[----:B------:R-:W-:Y:S02]  /*6400*/  @P2 SEL R3, R4, R3, !P4 ;  /* 0x0000000304032207 */ /* 0x000fe40006000000 */
[----:B------:R1:W2:Y:S02]  /*6410*/  @P5 SYNCS.PHASECHK.TRANS64.TRYWAIT P1, [UR44+0x80], R0 ;  /* 0x00008000ff0055a7 */ /* 0x0002a4000802112c */
[----:B------:R-:W-:Y:S04]  /*6420*/  LOP3.LUT R3, R3, 0x1, RZ, 0xc0, !PT ;  /* 0x0000000103037812 */ /* 0x000fe800078ec0ff */
[----:B------:R-:W-:Y:S04]  /*6430*/  ISETP.NE.U32.AND P2, PT, R3, 0x1, PT ;  /* 0x000000010300780c */ /* 0x000fe80003f45070 */
[----:B------:R-:W-:Y:S01]  /*6440*/  P2R R64, PR, RZ, 0x4 ;  /* 0x00000004ff407803 */ /* 0x000fe20000000000 */
[----:B------:R4:W3:Y:S01]  /*6450*/  SYNCS.PHASECHK.TRANS64.TRYWAIT P0, [R26+URZ+0xf0], R2 ;  /* 0x0000f0021a0075a7 */ /* 0x0008e200080011ff */
[C---:B-1----:R-:W-:Y:S01]  /*6460*/  IMAD.SHL.U32 R0, R25.reuse, 0x40, RZ ;  /* 0x0000004019007824 */ /* 0x042fe200078e00ff */
[----:B------:R-:W-:Y:S04]  /*6470*/  LOP3.LUT R25, R25, 0xffe, RZ, 0xc0, !PT ;  /* 0x00000ffe19197812 */ /* 0x000fe800078ec0ff */
[----:B------:R-:W-:Y:S01]  /*6480*/  LOP3.LUT R0, R0, 0xffffff80, RZ, 0xc0, !PT ;  /* 0xffffff8000007812 */ /* 0x000fe200078ec0ff */
[----:B------:R-:W-:Y:S04]  /*6490*/  IMAD.IADD R25, R22, 0x1, -R25 ;  /* 0x0000000116197824 */ /* 0x000fe800078e0a19 */
[----:B------:R-:W-:Y:S04]  /*64a0*/  IMAD.IADD R0, R23, 0x1, R0 ;  /* 0x0000000117007824 */ /* 0x000fe800078e0200 */
[----:B------:R-:W-:Y:S01]  /*64b0*/  IMAD R25, R25, 0x100000, R0 ;  /* 0x0010000019197824 */ /* 0x000fe200078e0200 */
[----:B--2---:R-:W-:Y:S01]  /*64c0*/  @P5 SEL R63, RZ, 0x1, !P1 ;  /* 0x00000001ff3f5807 */ /* 0x004fe20004800000 */
[----:B----4-:R-:W-:Y:S06]  /*64d0*/  @!P5 BRA `(.L_x_103) ;  /* 0x000000000044d947 */ /* 0x010fec0003800000 */
[----:B------:R-:W-:Y:S01]  /*64e0*/  IMAD.MOV.U32 R38, RZ, RZ, RZ ;  /* 0x000000ffff267224 */ /* 0x000fe200078e00ff */
[----:B------:R-:W-:Y:S01]  /*64f0*/  ISETP.NE.AND P1, PT, R63, RZ, PT ;  /* 0x000000ff3f00720c */ /* 0x000fe20003f25270 */
[----:B------:R-:W-:Y:S01]  /*6500*/  BSSY B0, `(.L_x_104) ;  /* 0x0000008000007945 */ /* 0x000fe20003800000 */
[----:B------:R-:W-:Y:S02]  /*6510*/  CS2R R30, SRZ ;  /* 0x00000000001e7805 */ /* 0x000fe4000001ff00 */
[----:B------:R-:W-:Y:S02]  /*6520*/  CS2R R28, SRZ ;  /* 0x00000000001c7805 */ /* 0x000fe4000001ff00 */
[----:B------:R-:W-:Y:S07]  /*6530*/  CS2R R36, SRZ ;  /* 0x0000000000247805 */ /* 0x000fee000001ff00 */
[----:B------:R-:W-:Y:S05]  /*6540*/  @P1 BRA `(.L_x_105) ;  /* 0x00000000000c1947 */ /* 0x000fea0003800000 */
[----:B------:R-:W-:Y:S04]  /*6550*/  SHF.L.U32 R3, R55, 0x1f, RZ ;  /* 0x0000001f37037819 */ /* 0x000fe800000006ff */
[----:B------:R-:W1:Y:S02]  /*6560*/  SYNCS.PHASECHK.TRANS64.TRYWAIT P1, [UR44+0x80], R3 ;  /* 0x00008003ff0075a7 */ /* 0x000e64000802112c */
[----:B-1----:R-:W-:Y:S05]  /*6570*/  @!P1 BRA `(.L_x_106) ;  /* 0x0000003000149947 */ /* 0x002fea0003800000 */
.L_x_105:
[----:B------:R-:W-:Y:S05]  /*6580*/  BSYNC B0 ;  /* 0x0000000000007941 */ /* 0x000fea0003800000 */
.L_x_104:
[----:B------:R-:W-:Y:S01]  /*6590*/  ISETP.NE.AND P1, PT, R64, RZ, PT ;  /* 0x000000ff4000720c */ /* 0x000fe20003f25270 */
[----:B------:R-:W-:Y:S11]  /*65a0*/  HFMA2 R61, -RZ, RZ, 0, 5.9604644775390625e-08 ;  /* 0x00000001ff3d7431 */ /* 0x000ff600000001ff */
[----:B------:R-:W-:Y:S01]  /*65b0*/  @!UPT UIADD3 URZ, UPT, UPT, URZ, URZ, URZ ;  /* 0x000000fffffff290 */ /* 0x000fe2000fffe0ff */
[----:B------:R-:W-:Y:S05]  /*65c0*/  @P1 WARPSYNC.ALL ;  /* 0x0000000000001948 */ /* 0x000fea0003800000 */
[----:B------:R2:W4:Y:S04]  /*65d0*/  @P1 LDSM.16.M88.4 R28, [R62+UR44+0x200] ;  /* 0x0002002c3e1c183b */ /* 0x0005280008000200 */
[----:B------:R2:W1:Y:S02]  /*65e0*/  @P1 LDSM.16.M88.4 R36, [R59+0x200] ;  /* 0x000200003b24183b */ /* 0x0004640000000200 */
.L_x_103:
[----:B------:R-:W-:Y:S05]  /*65f0*/  BSYNC B1 ;  /* 0x0000000000017941 */ /* 0x000fea0003800000 */
.L_x_102:
[----:B-1----:R-:W-:Y:S04]  /*6600*/  SHF.R.U32.HI R0, RZ, 0x15, R25 ;  /* 0x00000015ff007819 */ /* 0x002fe80000011619 */
[----:B------:R-:W-:Y:S01]  /*6610*/  LOP3.LUT P1, RZ, R0, 0x3, R46, 0x48, !PT ;  /* 0x0000000300ff7812 */ /* 0x000fe2000782482e */
[----:B------:R-:W-:Y:S01]  /*6620*/  @!UPT UIADD3 URZ, UPT, UPT, URZ, URZ, URZ ;  /* 0x000000fffffff290 */ /* 0x000fe2000fffe0ff */
[----:B---3--:R-:W-:Y:S11]  /*6630*/  @P0 BRA `(.L_x_107) ;  /* 0x0000000000080947 */ /* 0x008ff60003800000 */
[----:B------:R-:W1:Y:S02]  /*6640*/  SYNCS.PHASECHK.TRANS64.TRYWAIT P0, [R26+URZ+0xf0], R2 ;  /* 0x0000f0021a0075a7 */ /* 0x000e6400080011ff */
[----:B-1----:R-:W-:Y:S05]  /*6650*/  @!P0 BRA `(.L_x_108) ;  /* 0x0000002c00f48947 */ /* 0x002fea0003800000 */
.L_x_107:
[----:B------:R-:W-:Y:S05]  /*6660*/  @!P1 BRA `(.L_x_109) ;  /* 0x0000000000409947 */ /* 0x000fea0003800000 */
[----:B------:R-:W3:Y:S01]  /*6670*/  LDCU.64 UR8, c[0x4][0x70] ;  /* 0x01000e00ff0877ac */ /* 0x000ee20008000a00 */
[----:B------:R-:W-:Y:S01]  /*6680*/  MOV R3, 0x0 ;  /* 0x0000000000037802 */ /* 0x000fe20000000f00 */
[----:B------:R-:W-:Y:S02]  /*6690*/  HFMA2 R12, -RZ, RZ, 0, 5.9604644775390625e-08 ;  /* 0x00000001ff0c7431 */ /* 0x000fe400000001ff */
[----:B------:R-:W-:Y:S02]  /*66a0*/  IMAD.MOV.U32 R8, RZ, RZ, 0x192 ;  /* 0x00000192ff087424 */ /* 0x000fe400078e00ff */
[----:B------:R-:W-:Y:S01]  /*66b0*/  IMAD.MOV.U32 R13, RZ, RZ, RZ ;  /* 0x000000ffff0d7224 */ /* 0x000fe200078e00ff */
[----:B------:R-:W5:Y:S01]  /*66c0*/  LDCU.64 UR6, c[0x4][0x78] ;  /* 0x01000f00ff0677ac */ /* 0x000f620008000a00 */
[----:B-1----:R-:W1:Y:S01]  /*66d0*/  LDC.64 R2, c[0x4][R3] ;  /* 0x0100000003027b82 */ /* 0x002e620000000a00 */
[----:B------:R-:W2:Y:S01]  /*66e0*/  LDCU.64 UR4, c[0x4][0x10] ;  /* 0x01000200ff0477ac */ /* 0x000ea20008000a00 */
[----:B---3--:R-:W-:Y:S01]  /*66f0*/  MOV R5, UR9 ;  /* 0x0000000900057c02 */ /* 0x008fe20008000f00 */
[----:B------:R-:W-:Y:S01]  /*6700*/  IMAD.U32 R4, RZ, RZ, UR8 ;  /* 0x00000008ff047e24 */ /* 0x000fe2000f8e00ff */
[----:B-----5:R-:W-:Y:S01]  /*6710*/  MOV R7, UR7 ;  /* 0x0000000700077c02 */ /* 0x020fe20008000f00 */
[----:B------:R-:W-:Y:S01]  /*6720*/  IMAD.U32 R6, RZ, RZ, UR6 ;  /* 0x00000006ff067e24 */ /* 0x000fe2000f8e00ff */
[----:B--2---:R-:W-:Y:S01]  /*6730*/  MOV R11, UR5 ;  /* 0x00000005000b7c02 */ /* 0x004fe20008000f00 */
[----:B------:R-:W-:Y:S02]  /*6740*/  IMAD.U32 R10, RZ, RZ, UR4 ;  /* 0x00000004ff0a7e24 */ /* 0x000fe4000f8e00ff */
[----:B------:R-:W-:Y:S07]  /*6750*/  LEPC R20, `(.L_x_109) ;  /* 0x000000001014794e */ /* 0x000fee0000000000 */
[----:B-1--4-:R-:W-:Y:S05]  /*6760*/  CALL.ABS.NOINC R2 ;  /* 0x0000000002007343 */ /* 0x012fea0003c00000 */
.L_x_109:
[----:B----4-:R-:W-:Y:S01]  /*6770*/  SHF.L.U32 R3, R28, 0x10, RZ ;  /* 0x000000101c037819 */ /* 0x010fe200000006ff */
[----:B------:R-:W-:Y:S05]  /*6780*/  WARPSYNC.ALL ;  /* 0x0000000000007948 */ /* 0x000fea0003800000 */
[----:B------:R-:W-:Y:S01]  /*6790*/  R2UR UR4, R25 ;  /* 0x00000000190472ca */ /* 0x000fe200000e0000 */
[----:B------:R-:W-:Y:S01]  /*67a0*/  BSSY.RECONVERGENT B0, `(.L_x_110) ;  /* 0x000004e000007945 */ /* 0x000fe20003800200 */
[C---:B------:R-:W-:Y:S02]  /*67b0*/  SHF.L.U32 R20, R29.reuse, 0x10, RZ ;  /* 0x000000101d147819 */ /* 0x040fe400000006ff */
[----:B------:R-:W-:Y:S02]  /*67c0*/  LOP3.LUT R21, R29, 0xffff0000, RZ, 0xc0, !PT ;  /* 0xffff00001d157812 */ /* 0x000fe400078ec0ff */
[----:B------:R-:W-:Y:S07]  /*67d0*/  ISETP.NE.AND P0, PT, R57, RZ, PT ;  /* 0x000000ff3900720c */ /* 0x000fee0003f05270 */
[----:B------:R-:W3:Y:S02]  /*67e0*/  LDTM.16dp256bit.x4 R4, tmem[UR4] ;  /* 0x00000004000479ee */ /* 0x000ee40008120000 */
[----:B---3--:R-:W-:Y:S01]  /*67f0*/  FMUL R0, R24, R4 ;  /* 0x0000000418007220 */ /* 0x008fe20000400000 */
[----:B------:R-:W-:Y:S01]  /*6800*/  LOP3.LUT R4, R28, 0xffff0000, RZ, 0xc0, !PT ;  /* 0xffff00001c047812 */ /* 0x000fe200078ec0ff */
[C---:B-1----:R-:W-:Y:S01]  /*6810*/  FMUL R2, R24.reuse, R5 ;  /* 0x0000000518027220 */ /* 0x042fe20000400000 */
[C---:B------:R-:W-:Y:S01]  /*6820*/  FMUL R7, R24.reuse, R7 ;  /* 0x0000000718077220 */ /* 0x040fe20000400000 */
[C---:B------:R-:W-:Y:S01]  /*6830*/  FFMA R0, R27.reuse, R3, R0 ;  /* 0x000000031b007223 */ /* 0x040fe20000000000 */
[C---:B------:R-:W-:Y:S01]  /*6840*/  FMUL R3, R24.reuse, R6 ;  /* 0x0000000618037220 */ /* 0x040fe20000400000 */
[C---:B------:R-:W-:Y:S01]  /*6850*/  FFMA R2, R27.reuse, R4, R2 ;  /* 0x000000041b027223 */ /* 0x040fe20000000002 */
[C---:B------:R-:W-:Y:S01]  /*6860*/  FMUL R4, R24.reuse, R8 ;  /* 0x0000000818047220 */ /* 0x040fe20000400000 */
[C---:B------:R-:W-:Y:S01]  /*6870*/  FMUL R8, R24.reuse, R12 ;  /* 0x0000000c18087220 */ /* 0x040fe20000400000 */
[----:B------:R-:W-:Y:S01]  /*6880*/  FMUL R12, R24, R16 ;  /* 0x00000010180c7220 */ /* 0x000fe20000400000 */
[----:B------:R-:W-:Y:S01]  /*6890*/  SHF.L.U32 R16, R30, 0x10, RZ ;  /* 0x000000101e107819 */ /* 0x000fe200000006ff */
[C---:B------:R-:W-:Y:S01]  /*68a0*/  FFMA R3, R27.reuse, R20, R3 ;  /* 0x000000141b037223 */ /* 0x040fe20000000003 */
[----:B------:R-:W-:Y:S01]  /*68b0*/  F2FP.BF16.F32.PACK_AB R32, R2, R0 ;  /* 0x000000000220723e */ /* 0x000fe200000010ff */
[C---:B------:R-:W-:Y:S01]  /*68c0*/  FFMA R7, R27.reuse, R21, R7 ;  /* 0x000000151b077223 */ /* 0x040fe20000000007 */
[----:B------:R-:W-:Y:S01]  /*68d0*/  LOP3.LUT R0, R30, 0xffff0000, RZ, 0xc0, !PT ;  /* 0xffff00001e007812 */ /* 0x000fe200078ec0ff */
[----:B------:R-:W-:Y:S01]  /*68e0*/  FFMA R4, R27, R16, R4 ;  /* 0x000000101b047223 */ /* 0x000fe20000000004 */
[C---:B------:R-:W-:Y:S01]  /*68f0*/  SHF.L.U32 R2, R31.reuse, 0x10, RZ ;  /* 0x000000101f027819 */ /* 0x040fe200000006ff */
[C---:B------:R-:W-:Y:S01]  /*6900*/  FMUL R5, R24.reuse, R9 ;  /* 0x0000000918057220 */ /* 0x040fe20000400000 */
[----:B------:R-:W-:Y:S01]  /*6910*/  LOP3.LUT R16, R31, 0xffff0000, RZ, 0xc0, !PT ;  /* 0xffff00001f107812 */ /* 0x000fe200078ec0ff */
[----:B------:R-:W-:Y:S01]  /*6920*/  FMUL R6, R24, R10 ;  /* 0x0000000a18067220 */ /* 0x000fe20000400000 */
[----:B------:R-:W-:Y:S01]  /*6930*/  F2FP.BF16.F32.PACK_AB R33, R7, R3 ;  /* 0x000000030721723e */ /* 0x000fe200000010ff */
[C---:B------:R-:W-:Y:S01]  /*6940*/  FFMA R5, R27.reuse, R0, R5 ;  /* 0x000000001b057223 */ /* 0x040fe20000000005 */
[C---:B------:R-:W-:Y:S01]  /*6950*/  SHF.L.U32 R0, R36.reuse, 0x10, RZ ;  /* 0x0000001024007819 */ /* 0x040fe200000006ff */
[----:B------:R-:W-:Y:S01]  /*6960*/  FFMA R6, R27, R2, R6 ;  /* 0x000000021b067223 */ /* 0x000fe20000000006 */
[----:B------:R-:W-:Y:S01]  /*6970*/  LOP3.LUT R2, R36, 0xffff0000, RZ, 0xc0, !PT ;  /* 0xffff000024027812 */ /* 0x000fe200078ec0ff */
[C---:B------:R-:W-:Y:S01]  /*6980*/  FMUL R11, R24.reuse, R11 ;  /* 0x0000000b180b7220 */ /* 0x040fe20000400000 */
[----:B------:R-:W-:Y:S01]  /*6990*/  SHF.L.U32 R3, R37, 0x10, RZ ;  /* 0x0000001025037819 */ /* 0x000fe200000006ff */
[C---:B------:R-:W-:Y:S01]  /*69a0*/  FMUL R9, R24.reuse, R13 ;  /* 0x0000000d18097220 */ /* 0x040fe20000400000 */
[----:B------:R-:W-:Y:S01]  /*69b0*/  F2FP.BF16.F32.PACK_AB R34, R5, R4 ;  /* 0x000000040522723e */ /* 0x000fe200000010ff */
[C---:B------:R-:W-:Y:S01]  /*69c0*/  FMUL R10, R24.reuse, R14 ;  /* 0x0000000e180a7220 */ /* 0x040fe20000400000 */
[C---:B------:R-:W-:Y:S01]  /*69d0*/  FFMA R11, R27.reuse, R16, R11 ;  /* 0x000000101b0b7223 */ /* 0x040fe2000000000b */
[C---:B------:R-:W-:Y:S01]  /*69e0*/  FFMA R8, R27.reuse, R0, R8 ;  /* 0x000000001b087223 */ /* 0x040fe20000000008 */
[----:B------:R-:W-:Y:S01]  /*69f0*/  FFMA R9, R27, R2, R9 ;  /* 0x000000021b097223 */ /* 0x000fe20000000009 */
[----:B------:R-:W-:Y:S01]  /*6a00*/  LOP3.LUT R0, R37, 0xffff0000, RZ, 0xc0, !PT ;  /* 0xffff000025007812 */ /* 0x000fe200078ec0ff */
[----:B------:R-:W-:Y:S01]  /*6a10*/  FFMA R10, R27, R3, R10 ;  /* 0x000000031b0a7223 */ /* 0x000fe2000000000a */
[----:B------:R-:W-:Y:S01]  /*6a20*/  FMUL R15, R24, R15 ;  /* 0x0000000f180f7220 */ /* 0x000fe20000400000 */
[----:B------:R-:W-:Y:S01]  /*6a30*/  SHF.L.U32 R2, R38, 0x10, RZ ;  /* 0x0000001026027819 */ /* 0x000fe200000006ff */
[----:B------:R-:W-:Y:S01]  /*6a40*/  FMUL R13, R24, R17 ;  /* 0x00000011180d7220 */ /* 0x000fe20000400000 */
[----:B------:R-:W-:Y:S01]  /*6a50*/  LOP3.LUT R3, R38, 0xffff0000, RZ, 0xc0, !PT ;  /* 0xffff000026037812 */ /* 0x000fe200078ec0ff */
[C---:B------:R-:W-:Y:S01]  /*6a60*/  FMUL R14, R24.reuse, R18 ;  /* 0x00000012180e7220 */ /* 0x040fe20000400000 */
[----:B------:R-:W-:Y:S01]  /*6a70*/  SHF.L.U32 R4, R39, 0x10, RZ ;  /* 0x0000001027047819 */ /* 0x000fe200000006ff */
[----:B------:R-:W-:Y:S01]  /*6a80*/  FFMA R15, R27, R0, R15 ;  /* 0x000000001b0f7223 */ /* 0x000fe2000000000f */
[----:B------:R-:W-:Y:S01]  /*6a90*/  LOP3.LUT R5, R39, 0xffff0000, RZ, 0xc0, !PT ;  /* 0xffff000027057812 */ /* 0x000fe200078ec0ff */
[----:B------:R-:W-:Y:S01]  /*6aa0*/  FMUL R19, R24, R19 ;  /* 0x0000001318137220 */ /* 0x000fe20000400000 */
[C---:B------:R-:W-:Y:S01]  /*6ab0*/  FFMA R12, R27.reuse, R2, R12 ;  /* 0x000000021b0c7223 */ /* 0x040fe2000000000c */
[C---:B------:R-:W-:Y:S01]  /*6ac0*/  FFMA R13, R27.reuse, R3, R13 ;  /* 0x000000031b0d7223 */ /* 0x040fe2000000000d */
[C---:B------:R-:W-:Y:S01]  /*6ad0*/  FFMA R14, R27.reuse, R4, R14 ;  /* 0x000000041b0e7223 */ /* 0x040fe2000000000e */
[----:B------:R-:W-:Y:S01]  /*6ae0*/  FFMA R19, R27, R5, R19 ;  /* 0x000000051b137223 */ /* 0x000fe20000000013 */
[----:B------:R-:W-:Y:S02]  /*6af0*/  F2FP.BF16.F32.PACK_AB R35, R11, R6 ;  /* 0x000000060b23723e */ /* 0x000fe400000010ff */
[----:B------:R-:W-:Y:S02]  /*6b00*/  F2FP.BF16.F32.PACK_AB R8, R9, R8 ;  /* 0x000000080908723e */ /* 0x000fe400000010ff */
[----:B------:R-:W-:Y:S01]  /*6b10*/  F2FP.BF16.F32.PACK_AB R9, R15, R10 ;  /* 0x0000000a0f09723e */ /* 0x000fe200000010ff */
[----:B------:R1:W-:Y:S01]  /*6b20*/  STSM.16.M88.4 [R60+0x200], R32 ;  /* 0x000200203c007844 */ /* 0x0003e20000000200 */
[----:B------:R-:W-:Y:S02]  /*6b30*/  F2FP.BF16.F32.PACK_AB R10, R13, R12 ;  /* 0x0000000c0d0a723e */ /* 0x000fe400000010ff */
[----:B------:R-:W-:Y:S05]  /*6b40*/  F2FP.BF16.F32.PACK_AB R11, R19, R14 ;  /* 0x0000000e130b723e */ /* 0x000fea00000010ff */
[----:B------:R1:W-:Y:S01]  /*6b50*/  STSM.16.M88.4 [R59+0x200], R8 ;  /* 0x000200083b007844 */ /* 0x0003e20000000200 */
[----:B------:R-:W-:Y:S01]  /*6b60*/  @!PT LDS RZ, [RZ] ;  /* 0x00000000fffff984 */ /* 0x000fe20000000800 */
[----:B------:R-:W-:Y:S01]  /*6b70*/  @!PT LDS RZ, [RZ] ;  /* 0x00000000fffff984 */ /* 0x000fe20000000800 */
[----:B------:R-:W-:Y:S01]  /*6b80*/  @!PT LDS RZ, [RZ] ;  /* 0x00000000fffff984 */ /* 0x000fe20000000800 */
[----:B------:R-:W-:Y:S01]  /*6b90*/  @!PT LDS RZ, [RZ] ;  /* 0x00000000fffff984 */ /* 0x000fe20000000800 */
[----:B------:R3:W-:Y:S07]  /*6ba0*/  MEMBAR.ALL.CTA ;  /* 0x0000000000007992 */ /* 0x0007ee0000008000 */
[----:B---3--:R-:W3:Y:S02]  /*6bb0*/  FENCE.VIEW.ASYNC.S ;  /* 0x00000000000073c6 */ /* 0x008ee40000000000 */
[----:B---3--:R-:W-:Y:S06]  /*6bc0*/  BAR.SYNC.DEFER_BLOCKING 0x1, 0x80 ;  /* 0x0042000000007b1d */ /* 0x008fec0000010000 */
[----:B------:R-:W-:Y:S05]  /*6bd0*/  @P0 BRA `(.L_x_111) ;  /* 0x0000000000280947 */ /* 0x000fea0003800000 */
[----:B------:R-:W3:Y:S01]  /*6be0*/  LDCU.64 UR6, c[0x0][0x348] ;  /* 0x00006900ff0677ac */ /* 0x000ee20008000a00 */
[----:B------:R-:W-:Y:S01]  /*6bf0*/  UIADD3 UR4, UPT, UPT, UR44, 0x200, URZ ;  /* 0x000002002c047890 */ /* 0x000fe2000fffe0ff */
[----:B------:R-:W-:Y:S05]  /*6c00*/  UMOV UR51, UR36 ;  /* 0x0000002400337c82 */ /* 0x000fea0008000000 */
[----:B------:R-:W-:Y:S04]  /*6c10*/  MOV R50, UR4 ;  /* 0x0000000400327c02 */ /* 0x000fe80008000f00 */
[----:B------:R-:W-:Y:S01]  /*6c20*/  R2UR UR48, R50 ;  /* 0x00000000323072ca */ /* 0x000fe200000e0000 */
[----:B---3--:R-:W-:Y:S04]  /*6c30*/  UIADD3 UR4, UP0, UPT, UR6, 0x680, URZ ;  /* 0x0000068006047890 */ /* 0x008fe8000ff1e0ff */
[----:B------:R-:W-:Y:S09]  /*6c40*/  UIADD3.X UR5, UPT, UPT, URZ, UR7, URZ, UP0, !UPT ;  /* 0x00000007ff057290 */ /* 0x000ff200087fe4ff */
[----:B------:R3:W-:Y:S01]  /*6c50*/  UTMASTG.3D [UR48], [UR4] ;  /* 0x00000030040073b5 */ /* 0x0007e20008010000 */
[----:B------:R0:W-:Y:S01]  /*6c60*/  UTMACMDFLUSH ;  /* 0x00000000000079b7 */ /* 0x0001e20000000000 */
[----:B---3--:R-:W-:Y:S04]  /*6c70*/  DEPBAR.LE SB0, 0x1 ;  /* 0x000080400000791a */ /* 0x008fe80000000000 */
.L_x_111:
[----:B------:R-:W-:Y:S05]  /*6c80*/  BSYNC.RECONVERGENT B0 ;  /* 0x0000000000007941 */ /* 0x000fea0003800200 */
.L_x_110:
[----:B------:R-:W-:Y:S01]  /*6c90*/  BAR.SYNC.DEFER_BLOCKING 0x1, 0x80 ;  /* 0x0042000000007b1d */ /* 0x000fe20000010000 */
[----:B------:R-:W-:Y:S01]  /*6ca0*/  ISETP.NE.AND P1, PT, R58, RZ, PT ;  /* 0x000000ff3a00720c */ /* 0x000fe20003f25270 */
[----:B------:R-:W-:Y:S01]  /*6cb0*/  UISETP.NE.AND UP0, UPT, UR47, URZ, UPT ;  /* 0x000000ff2f00728c */ /* 0x000fe2000bf05270 */
[----:B------:R-:W-:Y:S11]  /*6cc0*/  LEA R4, R61, UR44, 0x3 ;  /* 0x0000002c3d047c11 */ /* 0x000ff6000f8e18ff */
[----:B------:R-:W-:Y:S01]  /*6cd0*/  @P1 SHF.L.U32 R3, R55, 0x1f, RZ ;  /* 0x0000001f37031819 */ /* 0x000fe200000006ff */
[----:B------:R-:W-:Y:S06]  /*6ce0*/  BRA.U !UP0, `(.L_x_112) ;  /* 0x0000000108247547 */ /* 0x000fec000b800000 */
[----:B------:R-:W3:Y:S01]  /*6cf0*/  S2R R0, SR_CgaCtaId ;  /* 0x0000000000007919 */ /* 0x000ee20000008800 */
[----:B------:R-:W-:Y:S01]  /*6d00*/  IMAD.U32 R2, RZ, RZ, UR46 ;  /* 0x0000002eff027e24 */ /* 0x000fe2000f8e00ff */
[----:B------:R-:W-:Y:S04]  /*6d10*/  UIADD3 UR4, UPT, UPT, UR46, 0x1, URZ ;  /* 0x000000012e047890 */ /* 0x000fe8000fffe0ff */
[----:B------:R-:W-:Y:S01]  /*6d20*/  @P1 LEA R2, R2, UR44, 0x3 ;  /* 0x0000002c02021c11 */ /* 0x000fe2000f8e18ff */
[----:B------:R-:W-:Y:S04]  /*6d30*/  UISETP.NE.AND UP0, UPT, UR4, 0x4, UPT ;  /* 0x000000040400788c */ /* 0x000fe8000bf05270 */
[----:B------:R-:W-:Y:S01]  /*6d40*/  @P1 VIADD R2, R2, 0xa0 ;  /* 0x000000a002021836 */ /* 0x000fe20000000000 */
[----:B------:R-:W-:Y:S04]  /*6d50*/  USEL UR46, UR4, URZ, UP0 ;  /* 0x000000ff042e7287 */ /* 0x000fe80008000000 */
[----:B---3--:R-:W-:Y:S04]  /*6d60*/  @P1 PRMT R0, R0, 0x654, R2 ;  /* 0x0000065400001816 */ /* 0x008fe80000000002 */
[----:B------:R3:W-:Y:S04]  /*6d70*/  @P1 SYNCS.ARRIVE.TRANS64.RED.A1T0 RZ, [R0+URZ], RZ ;  /* 0x000000ff00ff19a7 */ /* 0x0007e800081004ff */
.L_x_112:
[----:B------:R-:W4:Y:S01]  /*6d80*/  @P1 SYNCS.PHASECHK.TRANS64.TRYWAIT P0, [R4+URZ+0x80], R3 ;  /* 0x00008003040015a7 */ /* 0x000f2200080011ff */
[----:B------:R-:W-:Y:S01]  /*6d90*/  BSSY B1, `(.L_x_113) ;  /* 0x0000013000017945 */ /* 0x000fe20003800000 */
[----:B----4-:R-:W-:Y:S03]  /*6da0*/  @P1 SEL R63, RZ, 0x1, !P0 ;  /* 0x00000001ff3f1807 */ /* 0x010fe60004000000 */
[----:B------:R-:W-:Y:S05]  /*6db0*/  @!P1 BRA `(.L_x_114) ;  /* 0x0000000000409947 */ /* 0x000fea0003800000 */
[----:B------:R-:W-:Y:S01]  /*6dc0*/  ISETP.NE.AND P1, PT, R64, RZ, PT ;  /* 0x000000ff4000720c */ /* 0x000fe20003f25270 */
[----:B------:R-:W-:Y:S01]  /*6dd0*/  BSSY B0, `(.L_x_115) ;  /* 0x0000009000007945 */ /* 0x000fe20003800000 */
[----:B------:R-:W-:Y:S11]  /*6de0*/  ISETP.NE.AND P0, PT, R63, RZ, PT ;  /* 0x000000ff3f00720c */ /* 0x000ff60003f05270 */
[----:B------:R-:W-:Y:S05]  /*6df0*/  @P1 IMAD R3, R61, 0x1000, R62 ;  /* 0x000010003d031824 */ /* 0x000fea00078e023e */
[----:B------:R-:W-:Y:S05]  /*6e00*/  @P1 IADD3 R2, PT, PT, R3, UR44, RZ ;  /* 0x0000002c03021c10 */ /* 0x000fea000fffe0ff */
[----:B------:R-:W-:Y:S01]  /*6e10*/  @P1 IMAD.IADD R2, R56, 0x1, R2 ;  /* 0x0000000138021824 */ /* 0x000fe200078e0202 */
[----:B------:R-:W-:Y:S06]  /*6e20*/  @P0 BRA `(.L_x_116) ;  /* 0x00000000000c0947 */ /* 0x000fec0003800000 */
[----:B---3--:R-:W-:Y:S04]  /*6e30*/  SHF.L.U32 R0, R55, 0x1f, RZ ;  /* 0x0000001f37007819 */ /* 0x008fe800000006ff */
[----:B------:R-:W3:Y:S02]  /*6e40*/  SYNCS.PHASECHK.TRANS64.TRYWAIT P0, [R4+URZ+0x80], R0 ;  /* 0x00008000040075a7 */ /* 0x000ee400080011ff */
[----:B---3--:R-:W-:Y:S05]  /*6e50*/  @!P0 BRA `(.L_x_117) ;  /* 0x0000002800088947 */ /* 0x008fea0003800000 */
.L_x_116:
[----:B------:R-:W-:Y:S05]  /*6e60*/  BSYNC B0 ;  /* 0x0000000000007941 */ /* 0x000fea0003800000 */
.L_x_115:
[----:B------:R-:W-:Y:S02]  /*6e70*/  ISETP.NE.AND P0, PT, R64, RZ, PT ;  /* 0x000000ff4000720c */ /* 0x000fe40003f05270 */
[----:B------:R-:W-:Y:S11]  /*6e80*/  IADD3 R61, PT, PT, R61, 0x1, RZ ;  /* 0x000000013d3d7810 */ /* 0x000ff60007ffe0ff */
[----:B------:R-:W-:Y:S05]  /*6e90*/  @P0 WARPSYNC.ALL ;  /* 0x0000000000000948 */ /* 0x000fea0003800000 */
[----:B------:R4:W1:Y:S04]  /*6ea0*/  @P0 LDSM.16.M88.4 R28, [R3+UR44+0x200] ;  /* 0x0002002c031c083b */ /* 0x0008680008000200 */
[----:B------:R4:W1:Y:S02]  /*6eb0*/  @P0 LDSM.16.M88.4 R36, [R2+0x200] ;  /* 0x000200000224083b */ /* 0x0008640000000200 */
.L_x_114:
[----:B------:R-:W-:Y:S05]  /*6ec0*/  BSYNC B1 ;  /* 0x0000000000017941 */ /* 0x000fea0003800000 */
.L_x_113:
[----:B---3--:R-:W-:Y:S05]  /*6ed0*/  VIADD R0, R25, 0x20 ;  /* 0x0000002019007836 */ /* 0x008fea0000000000 */
[----:B------:R-:W-:Y:S04]  /*6ee0*/  SHF.R.U32.HI R0, RZ, 0x15, R0 ;  /* 0x00000015ff007819 */ /* 0x000fe80000011600 */
[----:B------:R-:W-:Y:S11]  /*6ef0*/  LOP3.LUT P0, RZ, R0, 0x3, R46, 0x48, !PT ;  /* 0x0000000300ff7812 */ /* 0x000ff6000780482e */
[----:B------:R-:W-:Y:S02]  /*6f00*/  @!UPT UIADD3 URZ, UPT, UPT, URZ, URZ, URZ ;  /* 0x000000fffffff290 */ /* 0x000fe4000fffe0ff */
[----:B------:R-:W-:Y:S05]  /*6f10*/  @!P0 BRA `(.L_x_118) ;  /* 0x0000000000408947 */ /* 0x000fea0003800000 */
[----:B------:R-:W3:Y:S01]  /*6f20*/  LDCU.64 UR8, c[0x4][0x70] ;  /* 0x01000e00ff0877ac */ /* 0x000ee20008000a00 */
[----:B----4-:R-:W-:Y:S01]  /*6f30*/  MOV R3, 0x0 ;  /* 0x0000000000037802 */ /* 0x010fe20000000f00 */
[----:B------:R-:W-:Y:S02]  /*6f40*/  HFMA2 R12, -RZ, RZ, 0, 5.9604644775390625e-08 ;  /* 0x00000001ff0c7431 */ /* 0x000fe400000001ff */
[----:B-1----:R-:W-:Y:S02]  /*6f50*/  IMAD.MOV.U32 R8, RZ, RZ, 0x192 ;  /* 0x00000192ff087424 */ /* 0x002fe400078e00ff */
[----:B------:R-:W-:Y:S01]  /*6f60*/  IMAD.MOV.U32 R13, RZ, RZ, RZ ;  /* 0x000000ffff0d7224 */ /* 0x000fe200078e00ff */
[----:B------:R-:W1:Y:S01]  /*6f70*/  LDCU.64 UR6, c[0x4][0x78] ;  /* 0x01000f00ff0677ac */ /* 0x000e620008000a00 */
[----:B------:R-:W4:Y:S01]  /*6f80*/  LDC.64 R2, c[0x4][R3] ;  /* 0x0100000003027b82 */ /* 0x000f220000000a00 */
[----:B------:R-:W5:Y:S01]  /*6f90*/  LDCU.64 UR4, c[0x4][0x10] ;  /* 0x01000200ff0477ac */ /* 0x000f620008000a00 */
[----:B---3--:R-:W-:Y:S01]  /*6fa0*/  MOV R5, UR9 ;  /* 0x0000000900057c02 */ /* 0x008fe20008000f00 */
[----:B------:R-:W-:Y:S01]  /*6fb0*/  IMAD.U32 R4, RZ, RZ, UR8 ;  /* 0x00000008ff047e24 */ /* 0x000fe2000f8e00ff */
[----:B-1----:R-:W-:Y:S01]  /*6fc0*/  MOV R7, UR7 ;  /* 0x0000000700077c02 */ /* 0x002fe20008000f00 */
[----:B------:R-:W-:Y:S01]  /*6fd0*/  IMAD.U32 R6, RZ, RZ, UR6 ;  /* 0x00000006ff067e24 */ /* 0x000fe2000f8e00ff */
[----:B-----5:R-:W-:Y:S01]  /*6fe0*/  MOV R11, UR5 ;  /* 0x00000005000b7c02 */ /* 0x020fe20008000f00 */
[----:B------:R-:W-:Y:S02]  /*6ff0*/  IMAD.U32 R10, RZ, RZ, UR4 ;  /* 0x00000004ff0a7e24 */ /* 0x000fe4000f8e00ff */
[----:B------:R-:W-:Y:S07]  /*7000*/  LEPC R20, `(.L_x_118) ;  /* 0x000000001014794e */ /* 0x000fee0000000000 */
[----:B--2-4-:R-:W-:Y:S05]  /*7010*/  CALL.ABS.NOINC R2 ;  /* 0x0000000002007343 */ /* 0x014fea0003c00000 */
.L_x_118:
[----:B-1--4-:R-:W-:Y:S01]  /*7020*/  SHF.L.U32 R3, R28, 0x10, RZ ;  /* 0x000000101c037819 */ /* 0x012fe200000006ff */
[----:B------:R-:W-:Y:S05]  /*7030*/  WARPSYNC.ALL ;  /* 0x0000000000007948 */ /* 0x000fea0003800000 */
[----:B------:R-:W-:Y:S01]  /*7040*/  R2UR UR4, R25 ;  /* 0x00000000190472ca */ /* 0x000fe200000e0000 */
[----:B------:R-:W1:Y:S01]  /*7050*/  S2R R65, SR_CgaCtaId ;  /* 0x0000000000417919 */ /* 0x000e620000008800 */
[C---:B------:R-:W-:Y:S01]  /*7060*/  SHF.L.U32 R20, R29.reuse, 0x10, RZ ;  /* 0x000000101d147819 */ /* 0x040fe200000006ff */
[----:B------:R-:W-:Y:S01]  /*7070*/  BSSY.RECONVERGENT B0, `(.L_x_119) ;  /* 0x0000054000007945 */ /* 0x000fe20003800200 */
[----:B------:R-:W-:Y:S02]  /*7080*/  LOP3.LUT R21, R29, 0xffff0000, RZ, 0xc0, !PT ;  /* 0xffff00001d157812 */ /* 0x000fe400078ec0ff */
[----:B------:R-:W-:Y:S02]  /*7090*/  ISETP.NE.AND P6, PT, R58, RZ, PT ;  /* 0x000000ff3a00720c */ /* 0x000fe40003fc5270 */
[----:B------:R-:W-:Y:S05]  /*70a0*/  ISETP.NE.AND P0, PT, R57, RZ, PT ;  /* 0x000000ff3900720c */ /* 0x000fea0003f05270 */
[----:B------:R-:W3:Y:S02]  /*70b0*/  LDTM.16dp256bit.x4 R4, tmem[UR4+0x20] ;  /* 0x00002004000479ee */ /* 0x000ee40008120000 */
[----:B---3--:R-:W-:Y:S01]  /*70c0*/  FMUL R0, R24, R4 ;  /* 0x0000000418007220 */ /* 0x008fe20000400000 */
[----:B------:R-:W-:Y:S01]  /*70d0*/  LOP3.LUT R4, R28, 0xffff0000, RZ, 0xc0, !PT ;  /* 0xffff00001c047812 */ /* 0x000fe200078ec0ff */
[C---:B------:R-:W-:Y:S01]  /*70e0*/  FMUL R2, R24.reuse, R5 ;  /* 0x0000000518027220 */ /* 0x040fe20000400000 */
[C---:B------:R-:W-:Y:S01]  /*70f0*/  FMUL R7, R24.reuse, R7 ;  /* 0x0000000718077220 */ /* 0x040fe20000400000 */
[C---:B------:R-:W-:Y:S01]  /*7100*/  FFMA R0, R27.reuse, R3, R0 ;  /* 0x000000031b007223 */ /* 0x040fe20000000000 */
[C---:B------:R-:W-:Y:S01]  /*7110*/  FMUL R3, R24.reuse, R6 ;  /* 0x0000000618037220 */ /* 0x040fe20000400000 */
[C---:B------:R-:W-:Y:S01]  /*7120*/  FFMA R2, R27.reuse, R4, R2 ;  /* 0x000000041b027223 */ /* 0x040fe20000000002 */
[C---:B------:R-:W-:Y:S01]  /*7130*/  FMUL R4, R24.reuse, R8 ;  /* 0x0000000818047220 */ /* 0x040fe20000400000 */
[----:B------:R-:W-:Y:S01]  /*7140*/  FMUL R8, R24, R12 ;  /* 0x0000000c18087220 */ /* 0x000fe20000400000 */
[C---:B------:R-:W-:Y:S01]  /*7150*/  FFMA R3, R27.reuse, R20, R3 ;  /* 0x000000141b037223 */ /* 0x040fe20000000003 */
[----:B------:R-:W-:Y:S01]  /*7160*/  FFMA R7, R27, R21, R7 ;  /* 0x000000151b077223 */ /* 0x000fe20000000007 */
[----:B------:R-:W-:Y:S01]  /*7170*/  F2FP.BF16.F32.PACK_AB R32, R2, R0 ;  /* 0x000000000220723e */ /* 0x000fe200000010ff */
[----:B------:R-:W-:Y:S01]  /*7180*/  FMUL R12, R24, R16 ;  /* 0x00000010180c7220 */ /* 0x000fe20000400000 */
[----:B------:R-:W-:Y:S01]  /*7190*/  SHF.L.U32 R16, R30, 0x10, RZ ;  /* 0x000000101e107819 */ /* 0x000fe200000006ff */
[----:B------:R-:W-:Y:S01]  /*71a0*/  FMUL R5, R24, R9 ;  /* 0x0000000918057220 */ /* 0x000fe20000400000 */
[----:B------:R-:W-:Y:S01]  /*71b0*/  LOP3.LUT R0, R30, 0xffff0000, RZ, 0xc0, !PT ;  /* 0xffff00001e007812 */ /* 0x000fe200078ec0ff */
[C---:B------:R-:W-:Y:S01]  /*71c0*/  FMUL R6, R24.reuse, R10 ;  /* 0x0000000a18067220 */ /* 0x040fe20000400000 */
[----:B------:R-:W-:Y:S01]  /*71d0*/  SHF.L.U32 R2, R31, 0x10, RZ ;  /* 0x000000101f027819 */ /* 0x000fe200000006ff */
[----:B------:R-:W-:Y:S01]  /*71e0*/  FFMA R4, R27, R16, R4 ;  /* 0x000000101b047223 */ /* 0x000fe20000000004 */
[----:B------:R-:W-:Y:S01]  /*71f0*/  F2FP.BF16.F32.PACK_AB R33, R7, R3 ;  /* 0x000000030721723e */ /* 0x000fe200000010ff */
[----:B------:R-:W-:Y:S01]  /*7200*/  FFMA R5, R27, R0, R5 ;  /* 0x000000001b057223 */ /* 0x000fe20000000005 */
[----:B------:R-:W-:Y:S01]  /*7210*/  LOP3.LUT R3, R31, 0xffff0000, RZ, 0xc0, !PT ;  /* 0xffff00001f037812 */ /* 0x000fe200078ec0ff */
[----:B------:R-:W-:Y:S01]  /*7220*/  FMUL R11, R24, R11 ;  /* 0x0000000b180b7220 */ /* 0x000fe20000400000 */
[C---:B------:R-:W-:Y:S01]  /*7230*/  SHF.L.U32 R0, R36.reuse, 0x10, RZ ;  /* 0x0000001024007819 */ /* 0x040fe200000006ff */
[C---:B------:R-:W-:Y:S01]  /*7240*/  FFMA R6, R27.reuse, R2, R6 ;  /* 0x000000021b067223 */ /* 0x040fe20000000006 */
[----:B------:R-:W-:Y:S01]  /*7250*/  LOP3.LUT R2, R36, 0xffff0000, RZ, 0xc0, !PT ;  /* 0xffff000024027812 */ /* 0x000fe200078ec0ff */
[----:B------:R-:W-:Y:S01]  /*7260*/  FFMA R11, R27, R3, R11 ;  /* 0x000000031b0b7223 */ /* 0x000fe2000000000b */
[----:B------:R-:W-:Y:S01]  /*7270*/  SHF.L.U32 R3, R37, 0x10, RZ ;  /* 0x0000001025037819 */ /* 0x000fe200000006ff */
[C---:B------:R-:W-:Y:S01]  /*7280*/  FMUL R9, R24.reuse, R13 ;  /* 0x0000000d18097220 */ /* 0x040fe20000400000 */
[----:B------:R-:W-:Y:S01]  /*7290*/  F2FP.BF16.F32.PACK_AB R34, R5, R4 ;  /* 0x000000040522723e */ /* 0x000fe200000010ff */
[----:B------:R-:W-:Y:S01]  /*72a0*/  FMUL R10, R24, R14 ;  /* 0x0000000e180a7220 */ /* 0x000fe20000400000 */
[----:B------:R-:W-:Y:S01]  /*72b0*/  SHF.L.U32 R4, R39, 0x10, RZ ;  /* 0x0000001027047819 */ /* 0x000fe200000006ff */
[----:B------:R-:W-:Y:S01]  /*72c0*/  FFMA R8, R27, R0, R8 ;  /* 0x000000001b087223 */ /* 0x000fe20000000008 */
[----:B------:R-:W-:Y:S01]  /*72d0*/  LOP3.LUT R0, R37, 0xffff0000, RZ, 0xc0, !PT ;  /* 0xffff000025007812 */ /* 0x000fe200078ec0ff */
[C---:B------:R-:W-:Y:S01]  /*72e0*/  FFMA R9, R27.reuse, R2, R9 ;  /* 0x000000021b097223 */ /* 0x040fe20000000009 */
[C---:B------:R-:W-:Y:S01]  /*72f0*/  SHF.L.U32 R2, R38.reuse, 0x10, RZ ;  /* 0x0000001026027819 */ /* 0x040fe200000006ff */
[----:B------:R-:W-:Y:S01]  /*7300*/  FFMA R10, R27, R3, R10 ;  /* 0x000000031b0a7223 */ /* 0x000fe2000000000a */
[----:B------:R-:W-:Y:S01]  /*7310*/  LOP3.LUT R3, R38, 0xffff0000, RZ, 0xc0, !PT ;  /* 0xffff000026037812 */ /* 0x000fe200078ec0ff */
[C---:B------:R-:W-:Y:S01]  /*7320*/  FMUL R15, R24.reuse, R15 ;  /* 0x0000000f180f7220 */ /* 0x040fe20000400000 */
[----:B------:R-:W-:Y:S01]  /*7330*/  LOP3.LUT R5, R39, 0xffff0000, RZ, 0xc0, !PT ;  /* 0xffff000027057812 */ /* 0x000fe200078ec0ff */
[C---:B------:R-:W-:Y:S01]  /*7340*/  FMUL R13, R24.reuse, R17 ;  /* 0x00000011180d7220 */ /* 0x040fe20000400000 */
[----:B------:R-:W-:Y:S01]  /*7350*/  F2FP.BF16.F32.PACK_AB R35, R11, R6 ;  /* 0x000000060b23723e */ /* 0x000fe200000010ff */
[C---:B------:R-:W-:Y:S01]  /*7360*/  FMUL R14, R24.reuse, R18 ;  /* 0x00000012180e7220 */ /* 0x040fe20000400000 */
[C---:B------:R-:W-:Y:S01]  /*7370*/  FFMA R15, R27.reuse, R0, R15 ;  /* 0x000000001b0f7223 */ /* 0x040fe2000000000f */
[----:B------:R-:W-:Y:S01]  /*7380*/  FMUL R19, R24, R19 ;  /* 0x0000001318137220 */ /* 0x000fe20000400000 */
[----:B------:R-:W-:Y:S01]  /*7390*/  FFMA R12, R27, R2, R12 ;  /* 0x000000021b0c7223 */ /* 0x000fe2000000000c */
[----:B------:R3:W-:Y:S01]  /*73a0*/  STSM.16.M88.4 [R60+0x1200], R32 ;  /* 0x001200203c007844 */ /* 0x0007e20000000200 */
[----:B------:R-:W-:Y:S01]  /*73b0*/  F2FP.BF16.F32.PACK_AB R8, R9, R8 ;  /* 0x000000080908723e */ /* 0x000fe200000010ff */
[----:B------:R-:W-:Y:S01]  /*73c0*/  FFMA R13, R27, R3, R13 ;  /* 0x000000031b0d7223 */ /* 0x000fe2000000000d */
[----:B------:R-:W-:Y:S01]  /*73d0*/  F2FP.BF16.F32.PACK_AB R9, R15, R10 ;  /* 0x0000000a0f09723e */ /* 0x000fe200000010ff */
[C---:B------:R-:W-:Y:S01]  /*73e0*/  FFMA R14, R27.reuse, R4, R14 ;  /* 0x000000041b0e7223 */ /* 0x040fe2000000000e */
[----:B------:R-:W-:Y:S01]  /*73f0*/  FFMA R19, R27, R5, R19 ;  /* 0x000000051b137223 */ /* 0x000fe20000000013 */
[----:B------:R-:W-:Y:S02]  /*7400*/  MOV R0, UR46 ;  /* 0x0000002e00007c02 */ /* 0x000fe40008000f00 */
[----:B------:R-:W-:Y:S02]  /*7410*/  F2FP.BF16.F32.PACK_AB R10, R13, R12 ;  /* 0x0000000c0d0a723e */ /* 0x000fe400000010ff */
[----:B------:R-:W-:Y:S02]  /*7420*/  F2FP.BF16.F32.PACK_AB R11, R19, R14 ;  /* 0x0000000e130b723e */ /* 0x000fe400000010ff */
[----:B------:R-:W-:Y:S02]  /*7430*/  @P6 LEA R0, R0, UR44, 0x3 ;  /* 0x0000002c00006c11 */ /* 0x000fe4000f8e18ff */
[----:B------:R-:W-:Y:S01]  /*7440*/  LEA R2, R61, UR44, 0x3 ;  /* 0x0000002c3d027c11 */ /* 0x000fe2000f8e18ff */
[----:B------:R3:W-:Y:S01]  /*7450*/  STSM.16.M88.4 [R59+0x1200], R8 ;  /* 0x001200083b007844 */ /* 0x0007e20000000200 */
[----:B------:R-:W-:Y:S02]  /*7460*/  @P6 IADD3 R0, PT, PT, R0, 0xa0, RZ ;  /* 0x000000a000006810 */ /* 0x000fe40007ffe0ff */
[----:B------:R-:W-:Y:S01]  /*7470*/  @P6 SHF.L.U32 R3, R55, 0x1f, RZ ;  /* 0x0000001f37036819 */ /* 0x000fe200000006ff */
[----:B------:R-:W-:Y:S01]  /*7480*/  @!PT LDS RZ, [RZ] ;  /* 0x00000000fffff984 */ /* 0x000fe20000000800 */
[----:B------:R-:W-:Y:S01]  /*7490*/  @!PT LDS RZ, [RZ] ;  /* 0x00000000fffff984 */ /* 0x000fe20000000800 */
[----:B------:R-:W-:Y:S01]  /*74a0*/  @!PT LDS RZ, [RZ] ;  /* 0x00000000fffff984 */ /* 0x000fe20000000800 */
[----:B------:R-:W-:Y:S01]  /*74b0*/  @!PT LDS RZ, [RZ] ;  /* 0x00000000fffff984 */ /* 0x000fe20000000800 */
[----:B------:R4:W-:Y:S06]  /*74c0*/  MEMBAR.ALL.CTA ;  /* 0x0000000000007992 */ /* 0x0009ec0000008000 */
[----:B----4-:R-:W4:Y:S01]  /*74d0*/  FENCE.VIEW.ASYNC.S ;  /* 0x00000000000073c6 */ /* 0x010f220000000000 */
[----:B-1----:R-:W-:Y:S01]  /*74e0*/  @P6 PRMT R0, R65, 0x654, R0 ;  /* 0x0000065441006816 */ /* 0x002fe20000000000 */
[----:B----4-:R-:W-:Y:S06]  /*74f0*/  BAR.SYNC.DEFER_BLOCKING 0x1, 0x80 ;  /* 0x0042000000007b1d */ /* 0x010fec0000010000 */
[----:B------:R-:W-:Y:S05]  /*7500*/  @P0 BRA `(.L_x_120) ;  /* 0x0000000000280947 */ /* 0x000fea0003800000 */
[----:B------:R-:W1:Y:S01]  /*7510*/  LDCU.64 UR6, c[0x0][0x348] ;  /* 0x00006900ff0677ac */ /* 0x000e620008000a00 */
[----:B------:R-:W-:Y:S02]  /*7520*/  UIADD3 UR9, UPT, UPT, UR49, 0x20, URZ ;  /* 0x0000002031097890 */ /* 0x000fe4000fffe0ff */
[----:B------:R-:W-:Y:S01]  /*7530*/  UIADD3 UR8, UPT, UPT, UR44, 0x1200, URZ ;  /* 0x000012002c087890 */ /* 0x000fe2000fffe0ff */
[----:B------:R-:W-:Y:S01]  /*7540*/  UMOV UR10, UR50 ;  /* 0x00000032000a7c82 */ /* 0x000fe20008000000 */
[----:B------:R-:W-:Y:S01]  /*7550*/  UMOV UR11, UR36 ;  /* 0x00000024000b7c82 */ /* 0x000fe20008000000 */
[----:B-1----:R-:W-:Y:S04]  /*7560*/  UIADD3 UR4, UP0, UPT, UR6, 0x680, URZ ;  /* 0x0000068006047890 */ /* 0x002fe8000ff1e0ff */
[----:B------:R-:W-:Y:S09]  /*7570*/  UIADD3.X UR5, UPT, UPT, URZ, UR7, URZ, UP0, !UPT ;  /* 0x00000007ff057290 */ /* 0x000ff200087fe4ff */
[----:B------:R1:W-:Y:S01]  /*7580*/  UTMASTG.3D [UR8], [UR4] ;  /* 0x00000008040073b5 */ /* 0x0003e20008010000 */
[----:B------:R0:W-:Y:S01]  /*7590*/  UTMACMDFLUSH ;  /* 0x00000000000079b7 */ /* 0x0001e20000000000 */
[----:B-1----:R-:W-:Y:S04]  /*75a0*/  DEPBAR.LE SB0, 0x1 ;  /* 0x000080400000791a */ /* 0x002fe80000000000 */
.L_x_120:
[----:B------:R-:W-:Y:S05]  /*75b0*/  BSYNC.RECONVERGENT B0 ;  /* 0x0000000000007941 */ /* 0x000fea0003800200 */
.L_x_119:
[----:B------:R-:W-:Y:S01]  /*75c0*/  BAR.SYNC.DEFER_BLOCKING 0x1, 0x80 ;  /* 0x0042000000007b1d */ /* 0x000fe20000010000 */
[----:B------:R-:W-:Y:S04]  /*75d0*/  UIADD3 UR4, UPT, UPT, UR46, 0x1, URZ ;  /* 0x000000012e047890 */ /* 0x000fe8000fffe0ff */
[----:B------:R-:W-:Y:S04]  /*75e0*/  UISETP.NE.AND UP0, UPT, UR4, 0x4, UPT ;  /* 0x000000040400788c */ /* 0x000fe8000bf05270 */
[----:B------:R-:W-:Y:S01]  /*75f0*/  USEL UR45, UR4, URZ, UP0 ;  /* 0x000000ff042d7287 */ /* 0x000fe20008000000 */
[----:B------:R1:W-:Y:S01]  /*7600*/  @P6 SYNCS.ARRIVE.TRANS64.RED.A1T0 RZ, [R0+URZ], RZ ;  /* 0x000000ff00ff69a7 */ /* 0x0003e200081004ff */
[----:B------:R-:W-:Y:S01]  /*7610*/  BSSY B1, `(.L_x_121) ;  /* 0x0000014000017945 */ /* 0x000fe20003800000 */
[----:B------:R-:W4:Y:S02]  /*7620*/  @P6 SYNCS.PHASECHK.TRANS64.TRYWAIT P0, [R2+URZ+0x80], R3 ;  /* 0x00008003020065a7 */ /* 0x000f2400080011ff */
[----:B----4-:R-:W-:Y:S01]  /*7630*/  @P6 SEL R63, RZ, 0x1, !P0 ;  /* 0x00000001ff3f6807 */ /* 0x010fe20004000000 */
[----:B-1----:R-:W-:Y:S06]  /*7640*/  @!P6 BRA `(.L_x_122) ;  /* 0x000000000040e947 */ /* 0x002fec0003800000 */
[----:B------:R-:W-:Y:S01]  /*7650*/  ISETP.NE.AND P1, PT, R64, RZ, PT ;  /* 0x000000ff4000720c */ /* 0x000fe20003f25270 */
[----:B------:R-:W-:Y:S01]  /*7660*/  BSSY B0, `(.L_x_123) ;  /* 0x0000009000007945 */ /* 0x000fe20003800000 */
[----:B------:R-:W-:Y:S11]  /*7670*/  ISETP.NE.AND P0, PT, R63, RZ, PT ;  /* 0x000000ff3f00720c */ /* 0x000ff60003f05270 */
[----:B------:R-:W-:Y:S05]  /*7680*/  @P1 IMAD R3, R61, 0x1000, R62 ;  /* 0x000010003d031824 */ /* 0x000fea00078e023e */
[----:B------:R-:W-:Y:S05]  /*7690*/  @P1 IADD3 R0, PT, PT, R3, UR44, RZ ;  /* 0x0000002c03001c10 */ /* 0x000fea000fffe0ff */
[----:B------:R-:W-:Y:S01]  /*76a0*/  @P1 IMAD.IADD R0, R56, 0x1, R0 ;  /* 0x0000000138001824 */ /* 0x000fe200078e0200 */
[----:B------:R-:W-:Y:S06]  /*76b0*/  @P0 BRA `(.L_x_124) ;  /* 0x00000000000c0947 */ /* 0x000fec0003800000 */
[----:B------:R-:W-:Y:S04]  /*76c0*/  SHF.L.U32 R4, R55, 0x1f, RZ ;  /* 0x0000001f37047819 */ /* 0x000fe800000006ff */
[----:B------:R-:W1:Y:S02]  /*76d0*/  SYNCS.PHASECHK.TRANS64.TRYWAIT P0, [R2+URZ+0x80], R4 ;  /* 0x00008004020075a7 */ /* 0x000e6400080011ff */
[----:B-1----:R-:W-:Y:S05]  /*76e0*/  @!P0 BRA `(.L_x_125) ;  /* 0x0000001c00f88947 */ /* 0x002fea0003800000 */
.L_x_124:
[----:B------:R-:W-:Y:S05]  /*76f0*/  BSYNC B0 ;  /* 0x0000000000007941 */ /* 0x000fea0003800000 */
.L_x_123:
[----:B------:R-:W-:Y:S02]  /*7700*/  ISETP.NE.AND P0, PT, R64, RZ, PT ;  /* 0x000000ff4000720c */ /* 0x000fe40003f05270 */
[----:B------:R-:W-:Y:S11]  /*7710*/  IADD3 R61, PT, PT, R61, 0x1, RZ ;  /* 0x000000013d3d7810 */ /* 0x000ff60007ffe0ff */
[----:B------:R-:W-:Y:S05]  /*7720*/  @P0 WARPSYNC.ALL ;  /* 0x0000000000000948 */ /* 0x000fea0003800000 */
[----:B------:R4:W1:Y:S04]  /*7730*/  @P0 LDSM.16.M88.4 R28, [R3+UR44+0x200] ;  /* 0x0002002c031c083b */ /* 0x0008680008000200 */
[----:B------:R4:W1:Y:S02]  /*7740*/  @P0 LDSM.16.M88.4 R36, [R0+0x200] ;  /* 0x000200000024083b */ /* 0x0008640000000200 */
.L_x_122:
[----:B------:R-:W-:Y:S05]  /*7750*/  BSYNC B1 ;  /* 0x0000000000017941 */ /* 0x000fea0003800000 */
.L_x_121:
[----:B----4-:R-:W-:Y:S05]  /*7760*/  VIADD R0, R25, 0x40 ;  /* 0x0000004019007836 */ /* 0x010fea0000000000 */
[----:B------:R-:W-:Y:S04]  /*7770*/  SHF.R.U32.HI R0, RZ, 0x15, R0 ;  /* 0x00000015ff007819 */ /* 0x000fe80000011600 */
[----:B------:R-:W-:Y:S11]  /*7780*/  LOP3.LUT P0, RZ, R0, 0x3, R46, 0x48, !PT ;  /* 0x0000000300ff7812 */ /* 0x000ff6000780482e */
[----:B------:R-:W-:Y:S02]  /*7790*/  @!UPT UIADD3 URZ, UPT, UPT, URZ, URZ, URZ ;  /* 0x000000fffffff290 */ /* 0x000fe4000fffe0ff */
[----:B------:R-:W-:Y:S05]  /*77a0*/  @!P0 BRA `(.L_x_126) ;  /* 0x0000000000408947 */ /* 0x000fea0003800000 */
[----:B------:R-:W4:Y:S01]  /*77b0*/  LDCU.64 UR8, c[0x4][0x70] ;  /* 0x01000e00ff0877ac */ /* 0x000f220008000a00 */
[----:B------:R-:W-:Y:S01]  /*77c0*/  MOV R3, 0x0 ;  /* 0x0000000000037802 */ /* 0x000fe20000000f00 */
[----:B------:R-:W-:Y:S02]  /*77d0*/  HFMA2 R12, -RZ, RZ, 0, 5.9604644775390625e-08 ;  /* 0x00000001ff0c7431 */ /* 0x000fe400000001ff */
[----:B---3--:R-:W-:Y:S02]  /*77e0*/  IMAD.MOV.U32 R8, RZ, RZ, 0x192 ;  /* 0x00000192ff087424 */ /* 0x008fe400078e00ff */
[----:B------:R-:W-:Y:S01]  /*77f0*/  IMAD.MOV.U32 R13, RZ, RZ, RZ ;  /* 0x000000ffff0d7224 */ /* 0x000fe200078e00ff */
[----:B------:R-:W3:Y:S01]  /*7800*/  LDCU.64 UR6, c[0x4][0x78] ;  /* 0x01000f00ff0677ac */ /* 0x000ee20008000a00 */
[----:B-1----:R-:W1:Y:S01]  /*7810*/  LDC.64 R2, c[0x4][R3] ;  /* 0x0100000003027b82 */ /* 0x002e620000000a00 */
[----:B------:R-:W5:Y:S01]  /*7820*/  LDCU.64 UR4, c[0x4][0x10] ;  /* 0x01000200ff0477ac */ /* 0x000f620008000a00 */
[----:B----4-:R-:W-:Y:S01]  /*7830*/  MOV R5, UR9 ;  /* 0x0000000900057c02 */ /* 0x010fe20008000f00 */
[----:B------:R-:W-:Y:S01]  /*7840*/  IMAD.U32 R4, RZ, RZ, UR8 ;  /* 0x00000008ff047e24 */ /* 0x000fe2000f8e00ff */
[----:B---3--:R-:W-:Y:S01]  /*7850*/  MOV R7, UR7 ;  /* 0x0000000700077c02 */ /* 0x008fe20008000f00 */
[----:B------:R-:W-:Y:S01]  /*7860*/  IMAD.U32 R6, RZ, RZ, UR6 ;  /* 0x00000006ff067e24 */ /* 0x000fe2000f8e00ff */
[----:B-----5:R-:W-:Y:S01]  /*7870*/  MOV R11, UR5 ;  /* 0x00000005000b7c02 */ /* 0x020fe20008000f00 */
[----:B------:R-:W-:Y:S02]  /*7880*/  IMAD.U32 R10, RZ, RZ, UR4 ;  /* 0x00000004ff0a7e24 */ /* 0x000fe4000f8e00ff */
[----:B------:R-:W-:Y:S07]  /*7890*/  LEPC R20, `(.L_x_126) ;  /* 0x000000001014794e */ /* 0x000fee0000000000 */
[----:B-12---:R-:W-:Y:S05]  /*78a0*/  CALL.ABS.NOINC R2 ;  /* 0x0000000002007343 */ /* 0x006fea0003c00000 */
.L_x_126:
[----:B-1----:R-:W-:Y:S01]  /*78b0*/  SHF.L.U32 R3, R28, 0x10, RZ ;  /* 0x000000101c037819 */ /* 0x002fe200000006ff */
[----:B------:R-:W-:Y:S05]  /*78c0*/  WARPSYNC.ALL ;  /* 0x0000000000007948 */ /* 0x000fea0003800000 */
[----:B------:R-:W-:Y:S01]  /*78d0*/  R2UR UR4, R25 ;  /* 0x00000000190472ca */ /* 0x000fe200000e0000 */
[----:B------:R-:W-:Y:S01]  /*78e0*/  BSSY.RECONVERGENT B0, `(.L_x_127) ;  /* 0x0000055000007945 */ /* 0x000fe20003800200 */
[C---:B------:R-:W-:Y:S02]  /*78f0*/  SHF.L.U32 R20, R29.reuse, 0x10, RZ ;  /* 0x000000101d147819 */ /* 0x040fe400000006ff */
[----:B------:R-:W-:Y:S02]  /*7900*/  LOP3.LUT R21, R29, 0xffff0000, RZ, 0xc0, !PT ;  /* 0xffff00001d157812 */ /* 0x000fe400078ec0ff */
[----:B------:R-:W-:Y:S02]  /*7910*/  ISETP.NE.AND P6, PT, R58, RZ, PT ;  /* 0x000000ff3a00720c */ /* 0x000fe40003fc5270 */
[----:B------:R-:W-:Y:S05]  /*7920*/  ISETP.NE.AND P0, PT, R57, RZ, PT ;  /* 0x000000ff3900720c */ /* 0x000fea0003f05270 */
[----:B---3--:R-:W1:Y:S02]  /*7930*/  LDTM.16dp256bit.x4 R4, tmem[UR4+0x40] ;  /* 0x00004004000479ee */ /* 0x008e640008120000 */
[----:B-1----:R-:W-:Y:S01]  /*7940*/  FMUL R0, R24, R4 ;  /* 0x0000000418007220 */ /* 0x002fe20000400000 */
[----:B------:R-:W-:Y:S01]  /*7950*/  LOP3.LUT R4, R28, 0xffff0000, RZ, 0xc0, !PT ;  /* 0xffff00001c047812 */ /* 0x000fe200078ec0ff */
[C---:B------:R-:W-:Y:S01]  /*7960*/  FMUL R2, R24.reuse, R5 ;  /* 0x0000000518027220 */ /* 0x040fe20000400000 */
        /* <DEDUP_REMOVED lines=26> */
[----:B------:R-:W-:Y:S01]  /*7b10*/  FMUL R10, R24, R14 ;  /* 0x0000000e180a7220 */ /* 0x000fe20000400000 */
[----:B------:R-:W-:Y:S01]  /*7b20*/  SHF.L.U32 R4, R39, 0x10, RZ ;  /* 0x0000001027047819 */ /* 0x000fe200000006ff */
[----:B------:R-:W-:Y:S01]  /*7b30*/  FFMA R11, R27, R16, R11 ;  /* 0x000000101b0b7223 */ /* 0x000fe2000000000b */
[----:B------:R-:W-:Y:S01]  /*7b40*/  LOP3.LUT R5, R39, 0xffff0000, RZ, 0xc0, !PT ;  /* 0xffff000027057812 */ /* 0x000fe200078ec0ff */
[----:B------:R-:W-:Y:S01]  /*7b50*/  FFMA R8, R27, R0, R8 ;  /* 0x000000001b087223 */ /* 0x000fe20000000008 */
[----:B------:R-:W-:Y:S01]  /*7b60*/  LOP3.LUT R0, R37, 0xffff0000, RZ, 0xc0, !PT ;  /* 0xffff000025007812 */ /* 0x000fe200078ec0ff */
[C---:B------:R-:W-:Y:S01]  /*7b70*/  FFMA R9, R27.reuse, R2, R9 ;  /* 0x000000021b097223 */ /* 0x040fe20000000009 */
[C---:B------:R-:W-:Y:S01]  /*7b80*/  SHF.L.U32 R2, R38.reuse, 0x10, RZ ;  /* 0x0000001026027819 */ /* 0x040fe200000006ff */
[----:B------:R-:W-:Y:S01]  /*7b90*/  FFMA R10, R27, R3, R10 ;  /* 0x000000031b0a7223 */ /* 0x000fe2000000000a */
[----:B------:R-:W-:Y:S01]  /*7ba0*/  LOP3.LUT R3, R38, 0xffff0000, RZ, 0xc0, !PT ;  /* 0xffff000026037812 */ /* 0x000fe200078ec0ff */
[C---:B------:R-:W-:Y:S01]  /*7bb0*/  FMUL R15, R24.reuse, R15 ;  /* 0x0000000f180f7220 */ /* 0x040fe20000400000 */
[----:B------:R-:W-:Y:S01]  /*7bc0*/  F2FP.BF16.F32.PACK_AB R35, R11, R6 ;  /* 0x000000060b23723e */ /* 0x000fe200000010ff */
[C---:B------:R-:W-:Y:S01]  /*7bd0*/  FMUL R13, R24.reuse, R17 ;  /* 0x00000011180d7220 */ /* 0x040fe20000400000 */
[C---:B------:R-:W-:Y:S01]  /*7be0*/  FMUL R14, R24.reuse, R18 ;  /* 0x00000012180e7220 */ /* 0x040fe20000400000 */
[----:B------:R-:W-:Y:S01]  /*7bf0*/  FFMA R15, R27, R0, R15 ;  /* 0x000000001b0f7223 */ /* 0x000fe2000000000f */
[----:B------:R-:W-:Y:S01]  /*7c00*/  FMUL R19, R24, R19 ;  /* 0x0000001318137220 */ /* 0x000fe20000400000 */
[----:B------:R1:W-:Y:S01]  /*7c10*/  STSM.16.M88.4 [R60+0x2200], R32 ;  /* 0x002200203c007844 */ /* 0x0003e20000000200 */
[----:B------:R-:W-:Y:S01]  /*7c20*/  F2FP.BF16.F32.PACK_AB R8, R9, R8 ;  /* 0x000000080908723e */ /* 0x000fe200000010ff */
[----:B------:R-:W-:Y:S01]  /*7c30*/  FFMA R12, R27, R2, R12 ;  /* 0x000000021b0c7223 */ /* 0x000fe2000000000c */
[----:B------:R-:W-:Y:S01]  /*7c40*/  F2FP.BF16.F32.PACK_AB R9, R15, R10 ;  /* 0x0000000a0f09723e */ /* 0x000fe200000010ff */
[C---:B------:R-:W-:Y:S01]  /*7c50*/  FFMA R13, R27.reuse, R3, R13 ;  /* 0x000000031b0d7223 */ /* 0x040fe2000000000d */
        /* <DEDUP_REMOVED lines=15> */
[----:B---3--:R-:W3:Y:S01]  /*7d50*/  FENCE.VIEW.ASYNC.S ;  /* 0x00000000000073c6 */ /* 0x008ee20000000000 */
[----:B------:R-:W-:Y:S01]  /*7d60*/  @P6 PRMT R0, R65, 0x654, R0 ;  /* 0x0000065441006816 */ /* 0x000fe20000000000 */
[----:B---3--:R-:W-:Y:S06]  /*7d70*/  BAR.SYNC.DEFER_BLOCKING 0x1, 0x80 ;  /* 0x0042000000007b1d */ /* 0x008fec0000010000 */
[----:B------:R-:W-:Y:S05]  /*7d80*/  @P0 BRA `(.L_x_128) ;  /* 0x0000000000280947 */ /* 0x000fea0003800000 */
[----:B------:R-:W3:Y:S01]  /*7d90*/  LDCU.64 UR6, c[0x0][0x348] ;  /* 0x00006900ff0677ac */ /* 0x000ee20008000a00 */
[----:B------:R-:W-:Y:S02]  /*7da0*/  UIADD3 UR9, UPT, UPT, UR49, 0x40, URZ ;  /* 0x0000004031097890 */ /* 0x000fe4000fffe0ff */
[----:B------:R-:W-:Y:S01]  /*7db0*/  UIADD3 UR8, UPT, UPT, UR44, 0x2200, URZ ;  /* 0x000022002c087890 */ /* 0x000fe2000fffe0ff */
[----:B------:R-:W-:Y:S01]  /*7dc0*/  UMOV UR10, UR50 ;  /* 0x00000032000a7c82 */ /* 0x000fe20008000000 */
[----:B------:R-:W-:Y:S01]  /*7dd0*/  UMOV UR11, UR36 ;  /* 0x00000024000b7c82 */ /* 0x000fe20008000000 */
[----:B---3--:R-:W-:Y:S04]  /*7de0*/  UIADD3 UR4, UP0, UPT, UR6, 0x680, URZ ;  /* 0x0000068006047890 */ /* 0x008fe8000ff1e0ff */
[----:B------:R-:W-:Y:S09]  /*7df0*/  UIADD3.X UR5, UPT, UPT, URZ, UR7, URZ, UP0, !UPT ;  /* 0x00000007ff057290 */ /* 0x000ff200087fe4ff */
[----:B------:R3:W-:Y:S01]  /*7e00*/  UTMASTG.3D [UR8], [UR4] ;  /* 0x00000008040073b5 */ /* 0x0007e20008010000 */
[----:B------:R0:W-:Y:S01]  /*7e10*/  UTMACMDFLUSH ;  /* 0x00000000000079b7 */ /* 0x0001e20000000000 */
[----:B---3--:R-:W-:Y:S04]  /*7e20*/  DEPBAR.LE SB0, 0x1 ;  /* 0x000080400000791a */ /* 0x008fe80000000000 */
.L_x_128:
[----:B------:R-:W-:Y:S05]  /*7e30*/  BSYNC.RECONVERGENT B0 ;  /* 0x0000000000007941 */ /* 0x000fea0003800200 */
.L_x_127:
        /* <DEDUP_REMOVED lines=8> */
[----:B---3--:R-:W-:Y:S06]  /*7ec0*/  @!P6 BRA `(.L_x_130) ;  /* 0x000000000040e947 */ /* 0x008fec0003800000 */
        /* <DEDUP_REMOVED lines=8> */
[----:B------:R-:W3:Y:S02]  /*7f50*/  SYNCS.PHASECHK.TRANS64.TRYWAIT P0, [R3+URZ+0x80], R0 ;  /* 0x00008000030075a7 */ /* 0x000ee400080011ff */
[----:B---3--:R-:W-:Y:S05]  /*7f60*/  @!P0 BRA `(.L_x_133) ;  /* 0x0000001400ec8947 */ /* 0x008fea0003800000 */
.L_x_132:
[----:B------:R-:W-:Y:S05]  /*7f70*/  BSYNC B0 ;  /* 0x0000000000007941 */ /* 0x000fea0003800000 */
.L_x_131:
[----:B------:R-:W-:Y:S11]  /*7f80*/  ISETP.NE.AND P0, PT, R64, RZ, PT ;  /* 0x000000ff4000720c */ /* 0x000ff60003f05270 */
[----:B------:R-:W-:Y:S02]  /*7f90*/  @!UPT UIADD3 URZ, UPT, UPT, URZ, URZ, URZ ;  /* 0x000000fffffff290 */ /* 0x000fe4000fffe0ff */
[----:B------:R-:W-:Y:S05]  /*7fa0*/  @P0 WARPSYNC.ALL ;  /* 0x0000000000000948 */ /* 0x000fea0003800000 */
[----:B------:R4:W1:Y:S04]  /*7fb0*/  @P0 LDSM.16.M88.4 R28, [R61+UR44+0x200] ;  /* 0x0002002c3d1c083b */ /* 0x0008680008000200 */
[----:B------:R4:W1:Y:S02]  /*7fc0*/  @P0 LDSM.16.M88.4 R36, [R2+0x200] ;  /* 0x000200000224083b */ /* 0x0008640000000200 */
.L_x_130:
[----:B------:R-:W-:Y:S05]  /*7fd0*/  BSYNC B1 ;  /* 0x0000000000017941 */ /* 0x000fea0003800000 */
.L_x_129:
[----:B---3--:R-:W-:Y:S05]  /*7fe0*/  VIADD R0, R25, 0x60 ;  /* 0x0000006019007836 */ /* 0x008fea0000000000 */
[----:B------:R-:W-:Y:S04]  /*7ff0*/  SHF.R.U32.HI R0, RZ, 0x15, R0 ;  /* 0x00000015ff007819 */ /* 0x000fe80000011600 */
[----:B------:R-:W-:Y:S11]  /*8000*/  LOP3.LUT P0, RZ, R0, 0x3, R46, 0x48, !PT ;  /* 0x0000000300ff7812 */ /* 0x000ff6000780482e */
[----:B------:R-:W-:Y:S02]  /*8010*/  @!UPT UIADD3 URZ, UPT, UPT, URZ, URZ, URZ ;  /* 0x000000fffffff290 */ /* 0x000fe4000fffe0ff */
[----:B------:R-:W-:Y:S05]  /*8020*/  @!P0 BRA `(.L_x_134) ;  /* 0x0000000000408947 */ /* 0x000fea0003800000 */
[----:B------:R-:W3:Y:S01]  /*8030*/  LDCU.64 UR8, c[0x4][0x70] ;  /* 0x01000e00ff0877ac */ /* 0x000ee20008000a00 */
[----:B------:R-:W-:Y:S01]  /*8040*/  MOV R3, 0x0 ;  /* 0x0000000000037802 */ /* 0x000fe20000000f00 */
[----:B------:R-:W-:Y:S02]  /*8050*/  HFMA2 R12, -RZ, RZ, 0, 5.9604644775390625e-08 ;  /* 0x00000001ff0c7431 */ /* 0x000fe400000001ff */
[----:B-1----:R-:W-:Y:S02]  /*8060*/  IMAD.MOV.U32 R8, RZ, RZ, 0x192 ;  /* 0x00000192ff087424 */ /* 0x002fe400078e00ff */
[----:B------:R-:W-:Y:S01]  /*8070*/  IMAD.MOV.U32 R13, RZ, RZ, RZ ;  /* 0x000000ffff0d7224 */ /* 0x000fe200078e00ff */
[----:B------:R-:W1:Y:S01]  /*8080*/  LDCU.64 UR6, c[0x4][0x78] ;  /* 0x01000f00ff0677ac */ /* 0x000e620008000a00 */
[----:B----4-:R-:W4:Y:S01]  /*8090*/  LDC.64 R2, c[0x4][R3] ;  /* 0x0100000003027b82 */ /* 0x010f220000000a00 */
        /* <DEDUP_REMOVED lines=9> */
.L_x_134:
[----:B------:R-:W-:Y:S01]  /*8130*/  ISETP.NE.AND P0, PT, R57, RZ, PT ;  /* 0x000000ff3900720c */ /* 0x000fe20003f05270 */
[----:B------:R-:W-:Y:S05]  /*8140*/  WARPSYNC.ALL ;  /* 0x0000000000007948 */ /* 0x000fea0003800000 */
[----:B------:R-:W-:Y:S01]  /*8150*/  R2UR UR4, R25 ;  /* 0x00000000190472ca */ /* 0x000fe200000e0000 */
[----:B------:R-:W3:Y:S01]  /*8160*/  S2UR UR5, SR_CgaCtaId ;  /* 0x00000000000579c3 */ /* 0x000ee20000008800 */
[C---:B-1----:R-:W-:Y:S01]  /*8170*/  SHF.L.U32 R0, R28.reuse, 0x10, RZ ;  /* 0x000000101c007819 */ /* 0x042fe200000006ff */
[----:B------:R-:W-:Y:S01]  /*8180*/  BSSY.RECONVERGENT B0, `(.L_x_135) ;  /* 0x0000052000007945 */ /* 0x000fe20003800200 */
[----:B----4-:R-:W-:Y:S02]  /*8190*/  LOP3.LUT R2, R28, 0xffff0000, RZ, 0xc0, !PT ;  /* 0xffff00001c027812 */ /* 0x010fe400078ec0ff */
[C---:B------:R-:W-:Y:S02]  /*81a0*/  SHF.L.U32 R3, R29.reuse, 0x10, RZ ;  /* 0x000000101d037819 */ /* 0x040fe400000006ff */
[----:B------:R-:W-:Y:S02]  /*81b0*/  LOP3.LUT R20, R29, 0xffff0000, RZ, 0xc0, !PT ;  /* 0xffff00001d147812 */ /* 0x000fe400078ec0ff */
[C---:B------:R-:W-:Y:S02]  /*81c0*/  SHF.L.U32 R21, R30.reuse, 0x10, RZ ;  /* 0x000000101e157819 */ /* 0x040fe400000006ff */
[----:B------:R-:W-:Y:S01]  /*81d0*/  LOP3.LUT R25, R30, 0xffff0000, RZ, 0xc0, !PT ;  /* 0xffff00001e197812 */ /* 0x000fe200078ec0ff */
[----:B------:R-:W1:Y:S01]  /*81e0*/  LDTM.16dp256bit.x4 R4, tmem[UR4+0x60] ;  /* 0x00006004000479ee */ /* 0x000e620008120000 */
[----:B------:R-:W-:Y:S01]  /*81f0*/  R2UR UR4, R26 ;  /* 0x000000001a0472ca */ /* 0x000fe200000e0000 */
[----:B------:R-:W-:Y:S01]  /*8200*/  NOP ;  /* 0x0000000000007918 */ /* 0x000fe20000000000 */
[C---:B------:R-:W-:Y:S02]  /*8210*/  SHF.L.U32 R26, R31.reuse, 0x10, RZ ;  /* 0x000000101f1a7819 */ /* 0x040fe400000006ff */
[----:B------:R-:W-:Y:S02]  /*8220*/  LOP3.LUT R28, R31, 0xffff0000, RZ, 0xc0, !PT ;  /* 0xffff00001f1c7812 */ /* 0x000fe400078ec0ff */
[C---:B------:R-:W-:Y:S02]  /*8230*/  SHF.L.U32 R29, R36.reuse, 0x10, RZ ;  /* 0x00000010241d7819 */ /* 0x040fe400000006ff */
[----:B------:R-:W-:Y:S02]  /*8240*/  LOP3.LUT R30, R36, 0xffff0000, RZ, 0xc0, !PT ;  /* 0xffff0000241e7812 */ /* 0x000fe400078ec0ff */
[C---:B------:R-:W-:Y:S02]  /*8250*/  SHF.L.U32 R31, R37.reuse, 0x10, RZ ;  /* 0x00000010251f7819 */ /* 0x040fe400000006ff */
[----:B------:R-:W-:Y:S01]  /*8260*/  LOP3.LUT R32, R37, 0xffff0000, RZ, 0xc0, !PT ;  /* 0xffff000025207812 */ /* 0x000fe200078ec0ff */
[----:B------:R-:W-:Y:S01]  /*8270*/  UIADD3 UR4, UPT, UPT, UR4, 0x110, URZ ;  /* 0x0000011004047890 */ /* 0x000fe2000fffe0ff */
[C---:B------:R-:W-:Y:S02]  /*8280*/  SHF.L.U32 R33, R38.reuse, 0x10, RZ ;  /* 0x0000001026217819 */ /* 0x040fe400000006ff */
[----:B------:R-:W-:Y:S02]  /*8290*/  LOP3.LUT R34, R38, 0xffff0000, RZ, 0xc0, !PT ;  /* 0xffff000026227812 */ /* 0x000fe400078ec0ff */
[C---:B------:R-:W-:Y:S02]  /*82a0*/  SHF.L.U32 R35, R39.reuse, 0x10, RZ ;  /* 0x0000001027237819 */ /* 0x040fe400000006ff */
[----:B------:R-:W-:Y:S01]  /*82b0*/  LOP3.LUT R36, R39, 0xffff0000, RZ, 0xc0, !PT ;  /* 0xffff000027247812 */ /* 0x000fe200078ec0ff */
[C---:B-1----:R-:W-:Y:S01]  /*82c0*/  FMUL R4, R24.reuse, R4 ;  /* 0x0000000418047220 */ /* 0x042fe20000400000 */
[----:B---3--:R-:W-:Y:S01]  /*82d0*/  UPRMT UR4, UR5, 0x654, UR4 ;  /* 0x0000065405047896 */ /* 0x008fe20008000004 */
[C---:B------:R-:W-:Y:S01]  /*82e0*/  FMUL R5, R24.reuse, R5 ;  /* 0x0000000518057220 */ /* 0x040fe20000400000 */
[C---:B------:R-:W-:Y:S01]  /*82f0*/  FMUL R6, R24.reuse, R6 ;  /* 0x0000000618067220 */ /* 0x040fe20000400000 */
[C---:B------:R-:W-:Y:S01]  /*8300*/  FFMA R4, R27.reuse, R0, R4 ;  /* 0x000000001b047223 */ /* 0x040fe20000000004 */
[C---:B------:R-:W-:Y:S01]  /*8310*/  FMUL R7, R24.reuse, R7 ;  /* 0x0000000718077220 */ /* 0x040fe20000400000 */
[C---:B------:R-:W-:Y:S01]  /*8320*/  FFMA R5, R27.reuse, R2, R5 ;  /* 0x000000021b057223 */ /* 0x040fe20000000005 */
[C---:B------:R-:W-:Y:S01]  /*8330*/  FFMA R6, R27.reuse, R3, R6 ;  /* 0x000000031b067223 */ /* 0x040fe20000000006 */
[C---:B------:R-:W-:Y:S01]  /*8340*/  FMUL R8, R24.reuse, R8 ;  /* 0x0000000818087220 */ /* 0x040fe20000400000 */
[----:B------:R-:W-:Y:S01]  /*8350*/  FFMA R7, R27, R20, R7 ;  /* 0x000000141b077223 */ /* 0x000fe20000000007 */
[----:B------:R-:W-:Y:S01]  /*8360*/  SYNCS.ARRIVE.TRANS64.RED.A1T0 RZ, [UR4], RZ ;  /* 0x000000ffffff79a7 */ /* 0x000fe20008100404 */
[----:B------:R-:W-:Y:S01]  /*8370*/  F2FP.BF16.F32.PACK_AB R4, R5, R4 ;  /* 0x000000040504723e */ /* 0x000fe200000010ff */
[----:B------:R-:W-:Y:S01]  /*8380*/  FFMA R8, R27, R21, R8 ;  /* 0x000000151b087223 */ /* 0x000fe20000000008 */
[C---:B------:R-:W-:Y:S01]  /*8390*/  FMUL R9, R24.reuse, R9 ;  /* 0x0000000918097220 */ /* 0x040fe20000400000 */
[----:B------:R-:W-:Y:S01]  /*83a0*/  F2FP.BF16.F32.PACK_AB R5, R7, R6 ;  /* 0x000000060705723e */ /* 0x000fe200000010ff */
[C---:B------:R-:W-:Y:S01]  /*83b0*/  FMUL R0, R24.reuse, R10 ;  /* 0x0000000a18007220 */ /* 0x040fe20000400000 */
[C---:B------:R-:W-:Y:S01]  /*83c0*/  FMUL R2, R24.reuse, R11 ;  /* 0x0000000b18027220 */ /* 0x040fe20000400000 */
[C---:B------:R-:W-:Y:S01]  /*83d0*/  FMUL R3, R24.reuse, R12 ;  /* 0x0000000c18037220 */ /* 0x040fe20000400000 */
[C---:B------:R-:W-:Y:S01]  /*83e0*/  FFMA R9, R27.reuse, R25, R9 ;  /* 0x000000191b097223 */ /* 0x040fe20000000009 */
[C---:B------:R-:W-:Y:S01]  /*83f0*/  FMUL R10, R24.reuse, R13 ;  /* 0x0000000d180a7220 */ /* 0x040fe20000400000 */
[C---:B------:R-:W-:Y:S01]  /*8400*/  FFMA R0, R27.reuse, R26, R0 ;  /* 0x0000001a1b007223 */ /* 0x040fe20000000000 */
[C---:B------:R-:W-:Y:S01]  /*8410*/  FMUL R11, R24.reuse, R14 ;  /* 0x0000000e180b7220 */ /* 0x040fe20000400000 */
[C---:B------:R-:W-:Y:S01]  /*8420*/  FFMA R2, R27.reuse, R28, R2 ;  /* 0x0000001c1b027223 */ /* 0x040fe20000000002 */
[C---:B------:R-:W-:Y:S01]  /*8430*/  FMUL R15, R24.reuse, R15 ;  /* 0x0000000f180f7220 */ /* 0x040fe20000400000 */
[C---:B------:R-:W-:Y:S01]  /*8440*/  FMUL R12, R24.reuse, R16 ;  /* 0x00000010180c7220 */ /* 0x040fe20000400000 */
[C---:B------:R-:W-:Y:S01]  /*8450*/  FFMA R3, R27.reuse, R29, R3 ;  /* 0x0000001d1b037223 */ /* 0x040fe20000000003 */
[C---:B------:R-:W-:Y:S01]  /*8460*/  FMUL R13, R24.reuse, R17 ;  /* 0x00000011180d7220 */ /* 0x040fe20000400000 */
[C---:B------:R-:W-:Y:S01]  /*8470*/  FFMA R10, R27.reuse, R30, R10 ;  /* 0x0000001e1b0a7223 */ /* 0x040fe2000000000a */
[C---:B------:R-:W-:Y:S01]  /*8480*/  FMUL R14, R24.reuse, R18 ;  /* 0x00000012180e7220 */ /* 0x040fe20000400000 */
[C---:B------:R-:W-:Y:S01]  /*8490*/  FFMA R11, R27.reuse, R31, R11 ;  /* 0x0000001f1b0b7223 */ /* 0x040fe2000000000b */
[C---:B------:R-:W-:Y:S01]  /*84a0*/  FFMA R15, R27.reuse, R32, R15 ;  /* 0x000000201b0f7223 */ /* 0x040fe2000000000f */
[----:B------:R-:W-:Y:S01]  /*84b0*/  FMUL R19, R24, R19 ;  /* 0x0000001318137220 */ /* 0x000fe20000400000 */
[C---:B------:R-:W-:Y:S01]  /*84c0*/  FFMA R12, R27.reuse, R33, R12 ;  /* 0x000000211b0c7223 */ /* 0x040fe2000000000c */
[C---:B------:R-:W-:Y:S01]  /*84d0*/  FFMA R13, R27.reuse, R34, R13 ;  /* 0x000000221b0d7223 */ /* 0x040fe2000000000d */
[C---:B------:R-:W-:Y:S01]  /*84e0*/  FFMA R14, R27.reuse, R35, R14 ;  /* 0x000000231b0e7223 */ /* 0x040fe2000000000e */
[----:B------:R-:W-:Y:S01]  /*84f0*/  FFMA R19, R27, R36, R19 ;  /* 0x000000241b137223 */ /* 0x000fe20000000013 */
[----:B------:R-:W-:Y:S02]  /*8500*/  F2FP.BF16.F32.PACK_AB R6, R9, R8 ;  /* 0x000000080906723e */ /* 0x000fe400000010ff */
        /* <DEDUP_REMOVED lines=25> */
.L_x_136:
[----:B------:R-:W-:Y:S05]  /*86a0*/  BSYNC.RECONVERGENT B0 ;  /* 0x0000000000007941 */ /* 0x000fea0003800200 */
.L_x_135:
[----:B------:R-:W-:Y:S01]  /*86b0*/  BAR.SYNC.DEFER_BLOCKING 0x1, 0x80 ;  /* 0x0042000000007b1d */ /* 0x000fe20000010000 */
[----:B------:R-:W-:Y:S01]  /*86c0*/  UISETP.NE.AND UP0, UPT, UR47, -0x4, UPT ;  /* 0xfffffffc2f00788c */ /* 0x000fe2000bf05270 */
[----:B------:R-:W-:Y:S08]  /*86d0*/  IADD3 R22, PT, PT, R22, 0x1, RZ ;  /* 0x0000000116167810 */ /* 0x000ff00007ffe0ff */
[----:B------:R-:W-:Y:S05]  /*86e0*/  BRA.U !UP0, `(.L_x_137) ;  /* 0x0000000108247547 */ /* 0x000fea000b800000 */
[----:B------:R-:W-:Y:S01]  /*86f0*/  ISETP.NE.AND P0, PT, R58, RZ, PT ;  /* 0x000000ff3a00720c */ /* 0x000fe20003f05270 */
[----:B------:R-:W-:Y:S01]  /*8700*/  IMAD.U32 R0, RZ, RZ, UR46 ;  /* 0x0000002eff007e24 */ /* 0x000fe2000f8e00ff */
[----:B------:R-:W-:Y:S04]  /*8710*/  UIADD3 UR4, UPT, UPT, UR46, 0x1, URZ ;  /* 0x000000012e047890 */ /* 0x000fe8000fffe0ff */
[----:B------:R-:W-:Y:S04]  /*8720*/  UISETP.NE.AND UP0, UPT, UR4, 0x4, UPT ;  /* 0x000000040400788c */ /* 0x000fe8000bf05270 */
[----:B------:R-:W-:Y:S03]  /*8730*/  USEL UR46, UR4, URZ, UP0 ;  /* 0x000000ff042e7287 */ /* 0x000fe60008000000 */
[----:B------:R-:W-:Y:S05]  /*8740*/  @P0 LEA R0, R0, UR44, 0x3 ;  /* 0x0000002c00000c11 */ /* 0x000fea000f8e18ff */
[----:B------:R-:W-:Y:S05]  /*8750*/  @P0 VIADD R0, R0, 0xa0 ;  /* 0x000000a000000836 */ /* 0x000fea0000000000 */
[----:B------:R-:W-:Y:S04]  /*8760*/  @P0 PRMT R0, R65, 0x654, R0 ;  /* 0x0000065441000816 */ /* 0x000fe80000000000 */
[----:B------:R3:W-:Y:S03]  /*8770*/  @P0 SYNCS.ARRIVE.TRANS64.RED.A1T0 RZ, [R0+URZ], RZ ;  /* 0x000000ff00ff09a7 */ /* 0x0007e600081004ff */
.L_x_137:
[----:B------:R-:W-:Y:S01]  /*8780*/  R2UR UR5, R47 ;  /* 0x000000002f0572ca */ /* 0x000fe200000e0000 */
[----:B------:R-:W-:Y:S01]  /*8790*/  UISETP.NE.AND UP0, UPT, UR61, URZ, UPT ;  /* 0x000000ff3d00728c */ /* 0x000fe2000bf05270 */
[----:B------:R-:W-:Y:S01]  /*87a0*/  R2UR UR4, R48 ;  /* 0x00000000300472ca */ /* 0x000fe200000e0000 */
[----:B------:R-:W-:Y:S01]  /*87b0*/  UIADD3 UR47, UPT, UPT, UR47, 0x4, URZ ;  /* 0x000000042f2f7890 */ /* 0x000fe2000fffe0ff */
[----:B------:R-:W-:Y:S01]  /*87c0*/  ISETP.NE.AND P0, PT, R52, 0x2, PT ;  /* 0x000000023400780c */ /* 0x000fe20003f05270 */
[----:B------:R-:W-:Y:S01]  /*87d0*/  UMOV UR36, UR60 ;  /* 0x0000003c00247c82 */ /* 0x000fe20008000000 */
[----:B------:R-:W-:Y:S02]  /*87e0*/  ISETP.NE.AND P1, PT, R22, 0x4, PT ;  /* 0x000000041600780c */ /* 0x000fe40003f25270 */
[----:B------:R-:W-:Y:S02]  /*87f0*/  SEL R2, RZ, 0x1, P0 ;  /* 0x00000001ff027807 */ /* 0x000fe40000000000 */
[----:B---3--:R-:W-:Y:S02]  /*8800*/  SEL R0, RZ, 0x1, P1 ;  /* 0x00000001ff007807 */ /* 0x008fe40000800000 */
[----:B------:R-:W-:Y:S01]  /*8810*/  LOP3.LUT R53, R53, R2, RZ, 0x3c, !PT ;  /* 0x0000000235357212 */ /* 0x000fe200078e3cff */
[----:B------:R-:W-:Y:S01]  /*8820*/  UIADD3 UR20, UPT, UPT, UR37, UR5, URZ ;  /* 0x0000000525147290 */ /* 0x000fe2000fffe0ff */
[----:B------:R-:W-:Y:S01]  /*8830*/  LOP3.LUT R54, R54, R0, RZ, 0x3c, !PT ;  /* 0x0000000036367212 */ /* 0x000fe200078e3cff */
[----:B------:R-:W-:Y:S01]  /*8840*/  UIADD3 UR16, UPT, UPT, UR38, UR4, URZ ;  /* 0x0000000426107290 */ /* 0x000fe2000fffe0ff */
[----:B------:R-:W-:Y:S02]  /*8850*/  SEL R52, R52, RZ, P0 ;  /* 0x000000ff34347207 */ /* 0x000fe40000000000 */
[----:B------:R-:W-:Y:S01]  /*8860*/  SEL R22, R22, RZ, P1 ;  /* 0x000000ff16167207 */ /* 0x000fe20000800000 */
[----:B------:R-:W-:Y:S08]  /*8870*/  BRA.U UP0, `(.L_x_138) ;  /* 0xffffffcd00b07547 */ /* 0x000ff0000b83ffff */
[----:B------:R-:W-:-:S13]  /*8880*/  R2UR UR4, R49 ;  /* 0x00000000310472ca */ /* 0x000fda00000e0000 */
[----:B------:R-:W-:-:S09]  /*8890*/  UISETP.NE.AND UP0, UPT, UR4, URZ, UPT ;  /* 0x000000ff0400728c */ /* 0x000fd2000bf05270 */
[----:B------:R-:W-:Y:S05]  /*88a0*/  BRA.U !UP0, `(.L_x_139) ;  /* 0x0000000108487547 */ /* 0x000fea000b800000 */
[----:B------:R-:W3:Y:S02]  /*88b0*/  LDCU.64 UR4, c[0x0][0x890] ;  /* 0x00011200ff0477ac */ /* 0x000ee40008000a00 */
[----:B---3--:R-:W-:-:S04]  /*88c0*/  UISETP.NE.U32.AND UP0, UPT, UR4, URZ, UPT ;  /* 0x000000ff0400728c */ /* 0x008fc8000bf05070 */
[----:B------:R-:W-:-:S09]  /*88d0*/  UISETP.NE.AND.EX UP0, UPT, UR5, URZ, UPT, UP0 ;  /* 0x000000ff0500728c */ /* 0x000fd2000bf05300 */
[----:B------:R-:W-:Y:S05]  /*88e0*/  BRA.U UP0, `(.L_x_140) ;  /* 0x00000001000c7547 */ /* 0x000fea000b800000 */
[----:B------:R-:W-:-:S13]  /*88f0*/  FSETP.NEU.AND P0, PT, R27, RZ, PT ;  /* 0x000000ff1b00720b */ /* 0x000fda0003f0d000 */
[----:B------:R-:W-:Y:S05]  /*8900*/  @!P0 EXIT ;  /* 0x000000000000894d */ /* 0x000fea0003800000 */
[----:B------:R-:W-:Y:S05]  /*8910*/  BRA `(.L_x_139) ;  /* 0x00000000002c7947 */ /* 0x000fea0003800000 */
.L_x_140:
[----:B------:R-:W-:Y:S01]  /*8920*/  ISETP.NE.AND P0, PT, R51, RZ, PT ;  /* 0x000000ff3300720c */ /* 0x000fe20003f05270 */
[----:B------:R-:W-:-:S12]  /*8930*/  BSSY.RECONVERGENT B0, `(.L_x_139) ;  /* 0x0000009000007945 */ /* 0x000fd80003800200 */
[----:B------:R-:W-:Y:S05]  /*8940*/  @P0 BRA `(.L_x_141) ;  /* 0x0000000000140947 */ /* 0x000fea0003800000 */
[----:B------:R-:W3:Y:S02]  /*8950*/  LDCU.64 UR4, c[0x0][0x888] ;  /* 0x00011100ff0477ac */ /* 0x000ee40008000a00 */
[----:B---3--:R-:W-:-:S04]  /*8960*/  ISETP.NE.U32.AND P0, PT, RZ, UR4, PT ;  /* 0x00000004ff007c0c */ /* 0x008fc8000bf05070 */
[----:B------:R-:W-:-:S13]  /*8970*/  ISETP.NE.AND.EX P0, PT, RZ, UR5, PT, P0 ;  /* 0x00000005ff007c0c */ /* 0x000fda000bf05300 */
[----:B------:R-:W-:Y:S05]  /*8980*/  @!P0 EXIT ;  /* 0x000000000000894d */ /* 0x000fea0003800000 */
[----:B------:R-:W-:Y:S05]  /*8990*/  BRA `(.L_x_142) ;  /* 0x0000000000087947 */ /* 0x000fea0003800000 */
.L_x_141:
[----:B------:R-:W-:-:S13]  /*89a0*/  FSETP.NEU.AND P0, PT, R27, RZ, PT ;  /* 0x000000ff1b00720b */ /* 0x000fda0003f0d000 */
[----:B------:R-:W-:Y:S05]  /*89b0*/  @!P0 EXIT ;  /* 0x000000000000894d */ /* 0x000fea0003800000 */
.L_x_142:
[----:B------:R-:W-:Y:S05]  /*89c0*/  BSYNC.RECONVERGENT B0 ;  /* 0x0000000000007941 */ /* 0x000fea0003800200 */
.L_x_139:
[----:B------:R-:W3:Y:S01]  /*89d0*/  S2UR UR5, SR_CgaCtaId ;  /* 0x00000000000579c3 */ /* 0x000ee20000008800 */
[----:B------:R-:W-:Y:S01]  /*89e0*/  ULEA UR4, UR46, UR44, 0x3 ;  /* 0x0000002c2e047291 */ /* 0x000fe2000f8e18ff */
[----:B------:R-:W-:-:S04]  /*89f0*/  DEPBAR.LE SB0, 0x0 ;  /* 0x000080000000791a */ /* 0x000fc80000000000 */
[----:B------:R-:W-:-:S04]  /*8a00*/  UIADD3 UR4, UPT, UPT, UR4, 0xa0, URZ ;  /* 0x000000a004047890 */ /* 0x000fc8000fffe0ff */
[----:B---3--:R-:W-:-:S09]  /*8a10*/  UPRMT UR4, UR5, 0x654, UR4 ;  /* 0x0000065405047896 */ /* 0x008fd20008000004 */
[----:B------:R-:W-:Y:S01]  /*8a20*/  SYNCS.ARRIVE.TRANS64.RED.A1T0 RZ, [UR4], RZ ;  /* 0x000000ffffff79a7 */ /* 0x000fe20008100404 */
[----:B------:R-:W-:Y:S05]  /*8a30*/  EXIT ;  /* 0x000000000000794d */ /* 0x000fea0003800000 */
.L_x_25:
[----:B-1----:R1:W3:Y:S02]  /*8a40*/  SYNCS.PHASECHK.TRANS64.TRYWAIT P0, [R0+URZ+0x140], R2 ;  /* 0x00014002000075a7 */ /* 0x0022e400080011ff */
[----:B---3--:R-:W-:Y:S05]  /*8a50*/  @!P0 NANOSLEEP.SYNCS 0x989680 ;  /* 0x009896800000895d */ /* 0x008fea0003900000 */
[----:B------:R-:W3:Y:S02]  /*8a60*/  @!P0 SYNCS.PHASECHK.TRANS64 P0, [R0+URZ+0x140], R2 ;  /* 0x00014002000085a7 */ /* 0x000ee400080010ff */
[----:B---3--:R-:W-:Y:S05]  /*8a70*/  @!P0 BRA `(.L_x_25) ;  /* 0xfffffffc00f08947 */ /* 0x008fea000383ffff */
[----:B------:R-:W-:Y:S05]  /*8a80*/  BRA `(.L_x_143) ;  /* 0xffffff9000207947 */ /* 0x000fea000383ffff */
.L_x_28:
[----:B-1----:R-:W-:-:S07]  /*8a90*/  MOV R0, UR33 ;  /* 0x0000002100007c02 */ /* 0x002fce0008000f00 */
.L_x_144:
[----:B-1----:R1:W3:Y:S02]  /*8aa0*/  SYNCS.PHASECHK.TRANS64.TRYWAIT P0, [R0+URZ+0x40], R3 ;  /* 0x00004003000075a7 */ /* 0x0022e400080011ff */
[----:B---3--:R-:W-:Y:S05]  /*8ab0*/  @!P0 NANOSLEEP.SYNCS 0x989680 ;  /* 0x009896800000895d */ /* 0x008fea0003900000 */
[----:B------:R-:W3:Y:S02]  /*8ac0*/  @!P0 SYNCS.PHASECHK.TRANS64 P0, [R0+URZ+0x40], R3 ;  /* 0x00004003000085a7 */ /* 0x000ee400080010ff */
[----:B---3--:R-:W-:Y:S05]  /*8ad0*/  @!P0 BRA `(.L_x_144) ;  /* 0xfffffffc00f08947 */ /* 0x008fea000383ffff */
[----:B------:R-:W-:Y:S05]  /*8ae0*/  BRA `(.L_x_27) ;  /* 0xffffff9000647947 */ /* 0x000fea000383ffff */
.L_x_35:
[----:B-1----:R-:W-:-:S07]  /*8af0*/  MOV R0, UR17 ;  /* 0x0000001100007c02 */ /* 0x002fce0008000f00 */
.L_x_145:
[----:B-1----:R1:W3:Y:S02]  /*8b00*/  SYNCS.PHASECHK.TRANS64.TRYWAIT P0, [R0+URZ+0x40], R3 ;  /* 0x00004003000075a7 */ /* 0x0022e400080011ff */
[----:B---3--:R-:W-:Y:S05]  /*8b10*/  @!P0 NANOSLEEP.SYNCS 0x989680 ;  /* 0x009896800000895d */ /* 0x008fea0003900000 */
[----:B------:R-:W3:Y:S02]  /*8b20*/  @!P0 SYNCS.PHASECHK.TRANS64 P0, [R0+URZ+0x40], R3 ;  /* 0x00004003000085a7 */ /* 0x000ee400080010ff */
[----:B---3--:R-:W-:Y:S05]  /*8b30*/  @!P0 BRA `(.L_x_145) ;  /* 0xfffffffc00f08947 */ /* 0x008fea000383ffff */
[----:B------:R-:W-:Y:S05]  /*8b40*/  BRA `(.L_x_34) ;  /* 0xffffff94002c7947 */ /* 0x000fea000383ffff */
.L_x_40:
[----:B-1----:R1:W3:Y:S02]  /*8b50*/  SYNCS.PHASECHK.TRANS64.TRYWAIT P0, [R3+URZ+0xd0], R0 ;  /* 0x0000d000030075a7 */ /* 0x0022e400080011ff */
[----:B---3--:R-:W-:Y:S05]  /*8b60*/  @!P0 NANOSLEEP.SYNCS 0x989680 ;  /* 0x009896800000895d */ /* 0x008fea0003900000 */
[----:B------:R-:W3:Y:S02]  /*8b70*/  @!P0 SYNCS.PHASECHK.TRANS64 P0, [R3+URZ+0xd0], R0 ;  /* 0x0000d000030085a7 */ /* 0x000ee400080010ff */
[----:B---3--:R-:W-:Y:S05]  /*8b80*/  @!P0 BRA `(.L_x_40) ;  /* 0xfffffffc00f08947 */ /* 0x008fea000383ffff */
[----:B------:R-:W-:Y:S05]  /*8b90*/  BRA `(.L_x_146) ;  /* 0xffffff9400cc7947 */ /* 0x000fea000383ffff */
.L_x_44:
[----:B------:R-:W-:-:S07]  /*8ba0*/  MOV R0, UR4 ;  /* 0x0000000400007c02 */ /* 0x000fce0008000f00 */
.L_x_147:
[----:B-1----:R1:W3:Y:S02]  /*8bb0*/  SYNCS.PHASECHK.TRANS64.TRYWAIT P0, [R0+URZ], R2 ;  /* 0x00000002000075a7 */ /* 0x0022e400080011ff */
[----:B---3--:R-:W-:Y:S05]  /*8bc0*/  @!P0 NANOSLEEP.SYNCS 0x989680 ;  /* 0x009896800000895d */ /* 0x008fea0003900000 */
[----:B------:R-:W3:Y:S02]  /*8bd0*/  @!P0 SYNCS.PHASECHK.TRANS64 P0, [R0+URZ], R2 ;  /* 0x00000002000085a7 */ /* 0x000ee400080010ff */
[----:B---3--:R-:W-:Y:S05]  /*8be0*/  @!P0 BRA `(.L_x_147) ;  /* 0xfffffffc00f08947 */ /* 0x008fea000383ffff */
[----:B------:R-:W-:Y:S05]  /*8bf0*/  BRA `(.L_x_148) ;  /* 0xffffff9c00787947 */ /* 0x000fea000383ffff */
.L_x_45:
[----:B------:R-:W-:-:S07]  /*8c00*/  MOV R0, UR5 ;  /* 0x0000000500007c02 */ /* 0x000fce0008000f00 */
.L_x_149:
[----:B-1----:R1:W3:Y:S02]  /*8c10*/  SYNCS.PHASECHK.TRANS64.TRYWAIT P0, [R0+URZ], R3 ;  /* 0x00000003000075a7 */ /* 0x0022e400080011ff */
[----:B---3--:R-:W-:Y:S05]  /*8c20*/  @!P0 NANOSLEEP.SYNCS 0x989680 ;  /* 0x009896800000895d */ /* 0x008fea0003900000 */
[----:B------:R-:W3:Y:S02]  /*8c30*/  @!P0 SYNCS.PHASECHK.TRANS64 P0, [R0+URZ], R3 ;  /* 0x00000003000085a7 */ /* 0x000ee400080010ff */
[----:B---3--:R-:W-:Y:S05]  /*8c40*/  @!P0 BRA `(.L_x_149) ;  /* 0xfffffffc00f08947 */ /* 0x008fea000383ffff */
[----:B------:R-:W-:Y:S05]  /*8c50*/  BRA `(.L_x_150) ;  /* 0xffffff9c00847947 */ /* 0x000fea000383ffff */
.L_x_46:
[----:B------:R-:W-:-:S07]  /*8c60*/  MOV R0, UR5 ;  /* 0x0000000500007c02 */ /* 0x000fce0008000f00 */
.L_x_151:
[----:B-1----:R1:W3:Y:S02]  /*8c70*/  SYNCS.PHASECHK.TRANS64.TRYWAIT P0, [R0+URZ], R3 ;  /* 0x00000003000075a7 */ /* 0x0022e400080011ff */
[----:B---3--:R-:W-:Y:S05]  /*8c80*/  @!P0 NANOSLEEP.SYNCS 0x989680 ;  /* 0x009896800000895d */ /* 0x008fea0003900000 */
[----:B------:R-:W3:Y:S02]  /*8c90*/  @!P0 SYNCS.PHASECHK.TRANS64 P0, [R0+URZ], R3 ;  /* 0x00000003000085a7 */ /* 0x000ee400080010ff */
[----:B---3--:R-:W-:Y:S05]  /*8ca0*/  @!P0 BRA `(.L_x_151) ;  /* 0xfffffffc00f08947 */ /* 0x008fea000383ffff */
[----:B------:R-:W-:Y:S05]  /*8cb0*/  BRA `(.L_x_152) ;  /* 0xffffff9c00907947 */ /* 0x000fea000383ffff */
.L_x_47:
[----:B------:R-:W-:-:S07]  /*8cc0*/  MOV R0, UR5 ;  /* 0x0000000500007c02 */ /* 0x000fce0008000f00 */
.L_x_153:
[----:B-1----:R1:W3:Y:S02]  /*8cd0*/  SYNCS.PHASECHK.TRANS64.TRYWAIT P0, [R0+URZ], R3 ;  /* 0x00000003000075a7 */ /* 0x0022e400080011ff */
[----:B---3--:R-:W-:Y:S05]  /*8ce0*/  @!P0 NANOSLEEP.SYNCS 0x989680 ;  /* 0x009896800000895d */ /* 0x008fea0003900000 */
[----:B------:R-:W3:Y:S02]  /*8cf0*/  @!P0 SYNCS.PHASECHK.TRANS64 P0, [R0+URZ], R3 ;  /* 0x00000003000085a7 */ /* 0x000ee400080010ff */
[----:B---3--:R-:W-:Y:S05]  /*8d00*/  @!P0 BRA `(.L_x_153) ;  /* 0xfffffffc00f08947 */ /* 0x008fea000383ffff */
[----:B------:R-:W-:Y:S05]  /*8d10*/  BRA `(.L_x_154) ;  /* 0xffffff9c009c7947 */ /* 0x000fea000383ffff */
.L_x_48:
[----:B------:R-:W-:-:S07]  /*8d20*/  MOV R0, UR5 ;  /* 0x0000000500007c02 */ /* 0x000fce0008000f00 */
.L_x_155:
[----:B-1----:R1:W3:Y:S02]  /*8d30*/  SYNCS.PHASECHK.TRANS64.TRYWAIT P0, [R0+URZ], R3 ;  /* 0x00000003000075a7 */ /* 0x0022e400080011ff */
[----:B---3--:R-:W-:Y:S05]  /*8d40*/  @!P0 NANOSLEEP.SYNCS 0x989680 ;  /* 0x009896800000895d */ /* 0x008fea0003900000 */
[----:B------:R-:W3:Y:S02]  /*8d50*/  @!P0 SYNCS.PHASECHK.TRANS64 P0, [R0+URZ], R3 ;  /* 0x00000003000085a7 */ /* 0x000ee400080010ff */
[----:B---3--:R-:W-:Y:S05]  /*8d60*/  @!P0 BRA `(.L_x_155) ;  /* 0xfffffffc00f08947 */ /* 0x008fea000383ffff */
[----:B------:R-:W-:Y:S05]  /*8d70*/  BRA `(.L_x_156) ;  /* 0xffffff9c00a87947 */ /* 0x000fea000383ffff */
.L_x_49:
[----:B------:R-:W-:-:S07]  /*8d80*/  MOV R0, UR5 ;  /* 0x0000000500007c02 */ /* 0x000fce0008000f00 */
.L_x_157:
[----:B-1----:R1:W3:Y:S02]  /*8d90*/  SYNCS.PHASECHK.TRANS64.TRYWAIT P0, [R0+URZ], R3 ;  /* 0x00000003000075a7 */ /* 0x0022e400080011ff */
[----:B---3--:R-:W-:Y:S05]  /*8da0*/  @!P0 NANOSLEEP.SYNCS 0x989680 ;  /* 0x009896800000895d */ /* 0x008fea0003900000 */
[----:B------:R-:W3:Y:S02]  /*8db0*/  @!P0 SYNCS.PHASECHK.TRANS64 P0, [R0+URZ], R3 ;  /* 0x00000003000085a7 */ /* 0x000ee400080010ff */
[----:B---3--:R-:W-:Y:S05]  /*8dc0*/  @!P0 BRA `(.L_x_157) ;  /* 0xfffffffc00f08947 */ /* 0x008fea000383ffff */
[----:B------:R-:W-:Y:S05]  /*8dd0*/  BRA `(.L_x_158) ;  /* 0xffffff9c00b47947 */ /* 0x000fea000383ffff */
.L_x_50:
[----:B------:R-:W-:-:S07]  /*8de0*/  MOV R0, UR5 ;  /* 0x0000000500007c02 */ /* 0x000fce0008000f00 */
.L_x_159:
[----:B-1----:R1:W3:Y:S02]  /*8df0*/  SYNCS.PHASECHK.TRANS64.TRYWAIT P0, [R0+URZ], R3 ;  /* 0x00000003000075a7 */ /* 0x0022e400080011ff */
[----:B---3--:R-:W-:Y:S05]  /*8e00*/  @!P0 NANOSLEEP.SYNCS 0x989680 ;  /* 0x009896800000895d */ /* 0x008fea0003900000 */
[----:B------:R-:W3:Y:S02]  /*8e10*/  @!P0 SYNCS.PHASECHK.TRANS64 P0, [R0+URZ], R3 ;  /* 0x00000003000085a7 */ /* 0x000ee400080010ff */
[----:B---3--:R-:W-:Y:S05]  /*8e20*/  @!P0 BRA `(.L_x_159) ;  /* 0xfffffffc00f08947 */ /* 0x008fea000383ffff */
[----:B------:R-:W-:Y:S05]  /*8e30*/  BRA `(.L_x_160) ;  /* 0xffffff9c00c07947 */ /* 0x000fea000383ffff */
.L_x_53:
[----:B--2---:R2:W3:Y:S02]  /*8e40*/  SYNCS.PHASECHK.TRANS64.TRYWAIT P0, [R2+URZ+0x130], R4 ;  /* 0x00013004020075a7 */ /* 0x0044e400080011ff */
[----:B---3--:R-:W-:Y:S05]  /*8e50*/  @!P0 NANOSLEEP.SYNCS 0x989680 ;  /* 0x009896800000895d */ /* 0x008fea0003900000 */
[----:B------:R-:W3:Y:S02]  /*8e60*/  @!P0 SYNCS.PHASECHK.TRANS64 P0, [R2+URZ+0x130], R4 ;  /* 0x00013004020085a7 */ /* 0x000ee400080010ff */
[----:B---3--:R-:W-:Y:S05]  /*8e70*/  @!P0 BRA `(.L_x_53) ;  /* 0xfffffffc00f08947 */ /* 0x008fea000383ffff */
[----:B------:R-:W-:Y:S05]  /*8e80*/  BRA `(.L_x_161) ;  /* 0xffffffa000247947 */ /* 0x000fea000383ffff */
.L_x_54:
[----:B------:R-:W-:-:S07]  /*8e90*/  MOV R2, UR4 ;  /* 0x0000000400027c02 */ /* 0x000fce0008000f00 */
.L_x_162:
[----:B--2---:R2:W3:Y:S02]  /*8ea0*/  SYNCS.PHASECHK.TRANS64.TRYWAIT P0, [R2+URZ+0xe0], R5 ;  /* 0x0000e005020075a7 */ /* 0x0044e400080011ff */
[----:B---3--:R-:W-:Y:S05]  /*8eb0*/  @!P0 NANOSLEEP.SYNCS 0x989680 ;  /* 0x009896800000895d */ /* 0x008fea0003900000 */
[----:B------:R-:W3:Y:S02]  /*8ec0*/  @!P0 SYNCS.PHASECHK.TRANS64 P0, [R2+URZ+0xe0], R5 ;  /* 0x0000e005020085a7 */ /* 0x000ee400080010ff */
[----:B---3--:R-:W-:Y:S05]  /*8ed0*/  @!P0 BRA `(.L_x_162) ;  /* 0xfffffffc00f08947 */ /* 0x008fea000383ffff */
[----:B------:R-:W-:Y:S05]  /*8ee0*/  BRA `(.L_x_163) ;  /* 0xffffffa000347947 */ /* 0x000fea000383ffff */
.L_x_55:
[----:B--2---:R2:W3:Y:S02]  /*8ef0*/  SYNCS.PHASECHK.TRANS64.TRYWAIT P1, [R2+URZ+0xd0], R4 ;  /* 0x0000d004020075a7 */ /* 0x0044e400080211ff */
[----:B---3--:R-:W-:Y:S05]  /*8f00*/  @!P1 NANOSLEEP.SYNCS 0x989680 ;  /* 0x009896800000995d */ /* 0x008fea0003900000 */
[----:B------:R-:W3:Y:S02]  /*8f10*/  @!P1 SYNCS.PHASECHK.TRANS64 P1, [R2+URZ+0xd0], R4 ;  /* 0x0000d004020095a7 */ /* 0x000ee400080210ff */
[----:B---3--:R-:W-:Y:S05]  /*8f20*/  @!P1 BRA `(.L_x_55) ;  /* 0xfffffffc00f09947 */ /* 0x008fea000383ffff */
[----:B------:R-:W-:Y:S05]  /*8f30*/  BRA `(.L_x_164) ;  /* 0xffffffa000647947 */ /* 0x000fea000383ffff */
.L_x_58:
[----:B------:R-:W-:-:S07]  /*8f40*/  MOV R0, UR4 ;  /* 0x0000000400007c02 */ /* 0x000fce0008000f00 */
.L_x_165:
[----:B--2---:R2:W3:Y:S02]  /*8f50*/  SYNCS.PHASECHK.TRANS64.TRYWAIT P0, [R0+URZ+0xe0], R2 ;  /* 0x0000e002000075a7 */ /* 0x0044e400080011ff */
[----:B---3--:R-:W-:Y:S05]  /*8f60*/  @!P0 NANOSLEEP.SYNCS 0x989680 ;  /* 0x009896800000895d */ /* 0x008fea0003900000 */
[----:B------:R-:W3:Y:S02]  /*8f70*/  @!P0 SYNCS.PHASECHK.TRANS64 P0, [R0+URZ+0xe0], R2 ;  /* 0x0000e002000085a7 */ /* 0x000ee400080010ff */
[----:B---3--:R-:W-:Y:S05]  /*8f80*/  @!P0 BRA `(.L_x_165) ;  /* 0xfffffffc00f08947 */ /* 0x008fea000383ffff */
[----:B------:R-:W-:Y:S05]  /*8f90*/  BRA `(.L_x_57) ;  /* 0xffffffa000b87947 */ /* 0x000fea000383ffff */
.L_x_65:
[----:B-1----:R1:W2:Y:S02]  /*8fa0*/  SYNCS.PHASECHK.TRANS64.TRYWAIT P1, [R0+URZ+0xd0], R2 ;  /* 0x0000d002000075a7 */ /* 0x0022a400080211ff */
[----:B--2---:R-:W-:Y:S05]  /*8fb0*/  @!P1 NANOSLEEP.SYNCS 0x989680 ;  /* 0x009896800000995d */ /* 0x004fea0003900000 */
[----:B------:R-:W2:Y:S02]  /*8fc0*/  @!P1 SYNCS.PHASECHK.TRANS64 P1, [R0+URZ+0xd0], R2 ;  /* 0x0000d002000095a7 */ /* 0x000ea400080210ff */
[----:B--2---:R-:W-:Y:S05]  /*8fd0*/  @!P1 BRA `(.L_x_65) ;  /* 0xfffffffc00f09947 */ /* 0x004fea000383ffff */
[----:B------:R-:W-:Y:S05]  /*8fe0*/  BRA `(.L_x_166) ;  /* 0xffffffa800307947 */ /* 0x000fea000383ffff */
.L_x_66:
[----:B------:R-:W-:-:S07]  /*8ff0*/  MOV R2, UR31 ;  /* 0x0000001f00027c02 */ /* 0x000fce0008000f00 */
.L_x_167:
[----:B-1----:R1:W2:Y:S02]  /*9000*/  SYNCS.PHASECHK.TRANS64.TRYWAIT P0, [R2+URZ+0x110], R0 ;  /* 0x00011000020075a7 */ /* 0x0022a400080011ff */
[----:B--2---:R-:W-:Y:S05]  /*9010*/  @!P0 NANOSLEEP.SYNCS 0x989680 ;  /* 0x009896800000895d */ /* 0x004fea0003900000 */
[----:B------:R-:W2:Y:S02]  /*9020*/  @!P0 SYNCS.PHASECHK.TRANS64 P0, [R2+URZ+0x110], R0 ;  /* 0x00011000020085a7 */ /* 0x000ea400080010ff */
[----:B--2---:R-:W-:Y:S05]  /*9030*/  @!P0 BRA `(.L_x_167) ;  /* 0xfffffffc00f08947 */ /* 0x004fea000383ffff */
[----:B------:R-:W-:Y:S05]  /*9040*/  BRA `(.L_x_168) ;  /* 0xffffffa800807947 */ /* 0x000fea000383ffff */
.L_x_69:
[----:B------:R-:W-:Y:S07]  /*9050*/  MOV R0, UR5 ;  /* 0x0000000500007c02 */ /* 0x000fee0008000f00 */
.L_x_169:
[----:B-1----:R1:W2:Y:S02]  /*9060*/  SYNCS.PHASECHK.TRANS64.TRYWAIT P0, [R0+URZ], R2 ;  /* 0x00000002000075a7 */ /* 0x0022a400080011ff */
[----:B--2---:R-:W-:Y:S05]  /*9070*/  @!P0 NANOSLEEP.SYNCS 0x989680 ;  /* 0x009896800000895d */ /* 0x004fea0003900000 */
[----:B------:R-:W2:Y:S02]  /*9080*/  @!P0 SYNCS.PHASECHK.TRANS64 P0, [R0+URZ], R2 ;  /* 0x00000002000085a7 */ /* 0x000ea400080010ff */
[----:B--2---:R-:W-:Y:S05]  /*9090*/  @!P0 BRA `(.L_x_169) ;  /* 0xfffffffc00f08947 */ /* 0x004fea000383ffff */
[----:B------:R-:W-:Y:S05]  /*90a0*/  BRA `(.L_x_68) ;  /* 0xffffffa8009c7947 */ /* 0x000fea000383ffff */
.L_x_72:
[----:B------:R-:W-:-:S07]  /*90b0*/  MOV R0, UR4 ;  /* 0x0000000400007c02 */ /* 0x000fce0008000f00 */
.L_x_170:
[----:B--2---:R2:W4:Y:S02]  /*90c0*/  SYNCS.PHASECHK.TRANS64.TRYWAIT P0, [R0+URZ], R2 ;  /* 0x00000002000075a7 */ /* 0x00452400080011ff */
[----:B----4-:R-:W-:Y:S05]  /*90d0*/  @!P0 NANOSLEEP.SYNCS 0x989680 ;  /* 0x009896800000895d */ /* 0x010fea0003900000 */
[----:B------:R-:W4:Y:S02]  /*90e0*/  @!P0 SYNCS.PHASECHK.TRANS64 P0, [R0+URZ], R2 ;  /* 0x00000002000085a7 */ /* 0x000f2400080010ff */
[----:B----4-:R-:W-:Y:S05]  /*90f0*/  @!P0 BRA `(.L_x_170) ;  /* 0xfffffffc00f08947 */ /* 0x010fea000383ffff */
[----:B------:R-:W-:Y:S05]  /*9100*/  BRA `(.L_x_171) ;  /* 0xffffffac00787947 */ /* 0x000fea000383ffff */
.L_x_73:
[----:B------:R-:W-:-:S07]  /*9110*/  MOV R0, UR5 ;  /* 0x0000000500007c02 */ /* 0x000fce0008000f00 */
.L_x_172:
[----:B-1----:R1:W2:Y:S02]  /*9120*/  SYNCS.PHASECHK.TRANS64.TRYWAIT P0, [R0+URZ], R3 ;  /* 0x00000003000075a7 */ /* 0x0022a400080011ff */
[----:B--2---:R-:W-:Y:S05]  /*9130*/  @!P0 NANOSLEEP.SYNCS 0x989680 ;  /* 0x009896800000895d */ /* 0x004fea0003900000 */
[----:B------:R-:W2:Y:S02]  /*9140*/  @!P0 SYNCS.PHASECHK.TRANS64 P0, [R0+URZ], R3 ;  /* 0x00000003000085a7 */ /* 0x000ea400080010ff */
[----:B--2---:R-:W-:Y:S05]  /*9150*/  @!P0 BRA `(.L_x_172) ;  /* 0xfffffffc00f08947 */ /* 0x004fea000383ffff */
[----:B------:R-:W-:Y:S05]  /*9160*/  BRA `(.L_x_173) ;  /* 0xffffffac00847947 */ /* 0x000fea000383ffff */
.L_x_74:
[----:B------:R-:W-:-:S07]  /*9170*/  MOV R0, UR5 ;  /* 0x0000000500007c02 */ /* 0x000fce0008000f00 */
.L_x_174:
[----:B-1----:R1:W2:Y:S02]  /*9180*/  SYNCS.PHASECHK.TRANS64.TRYWAIT P0, [R0+URZ], R3 ;  /* 0x00000003000075a7 */ /* 0x0022a400080011ff */
[----:B--2---:R-:W-:Y:S05]  /*9190*/  @!P0 NANOSLEEP.SYNCS 0x989680 ;  /* 0x009896800000895d */ /* 0x004fea0003900000 */
[----:B------:R-:W2:Y:S02]  /*91a0*/  @!P0 SYNCS.PHASECHK.TRANS64 P0, [R0+URZ], R3 ;  /* 0x00000003000085a7 */ /* 0x000ea400080010ff */
[----:B--2---:R-:W-:Y:S05]  /*91b0*/  @!P0 BRA `(.L_x_174) ;  /* 0xfffffffc00f08947 */ /* 0x004fea000383ffff */
[----:B------:R-:W-:Y:S05]  /*91c0*/  BRA `(.L_x_175) ;  /* 0xffffffac00907947 */ /* 0x000fea000383ffff */
.L_x_75:
[----:B-1----:R-:W-:-:S07]  /*91d0*/  MOV R0, UR4 ;  /* 0x0000000400007c02 */ /* 0x002fce0008000f00 */
.L_x_176:
[----:B-1----:R1:W2:Y:S02]  /*91e0*/  SYNCS.PHASECHK.TRANS64.TRYWAIT P0, [R0+URZ], R2 ;  /* 0x00000002000075a7 */ /* 0x0022a400080011ff */
[----:B--2---:R-:W-:Y:S05]  /*91f0*/  @!P0 NANOSLEEP.SYNCS 0x989680 ;  /* 0x009896800000895d */ /* 0x004fea0003900000 */
[----:B------:R-:W2:Y:S02]  /*9200*/  @!P0 SYNCS.PHASECHK.TRANS64 P0, [R0+URZ], R2 ;  /* 0x00000002000085a7 */ /* 0x000ea400080010ff */
[----:B--2---:R-:W-:Y:S05]  /*9210*/  @!P0 BRA `(.L_x_176) ;  /* 0xfffffffc00f08947 */ /* 0x004fea000383ffff */
[----:B------:R-:W-:Y:S05]  /*9220*/  BRA `(.L_x_177) ;  /* 0xffffffac009c7947 */ /* 0x000fea000383ffff */
.L_x_80:
[----:B--2---:R2:W3:Y:S02]  /*9230*/  SYNCS.PHASECHK.TRANS64.TRYWAIT P0, [R12+URZ+0xd0], R0 ;  /* 0x0000d0000c0075a7 */ /* 0x0044e400080011ff */
[----:B---3--:R-:W-:Y:S05]  /*9240*/  @!P0 NANOSLEEP.SYNCS 0x989680 ;  /* 0x009896800000895d */ /* 0x008fea0003900000 */
[----:B------:R-:W3:Y:S02]  /*9250*/  @!P0 SYNCS.PHASECHK.TRANS64 P0, [R12+URZ+0xd0], R0 ;  /* 0x0000d0000c0085a7 */ /* 0x000ee400080010ff */
[----:B---3--:R-:W-:Y:S05]  /*9260*/  @!P0 BRA `(.L_x_80) ;  /* 0xfffffffc00f08947 */ /* 0x008fea000383ffff */
[----:B------:R-:W-:Y:S05]  /*9270*/  BRA `(.L_x_178) ;  /* 0xffffffb000cc7947 */ /* 0x000fea000383ffff */
.L_x_83:
[----:B--2---:R-:W-:Y:S07]  /*9280*/  MOV R0, UR21 ;  /* 0x0000001500007c02 */ /* 0x004fee0008000f00 */
.L_x_179:
[----:B--2---:R2:W3:Y:S02]  /*9290*/  SYNCS.PHASECHK.TRANS64.TRYWAIT P2, [R0+URZ+0xc8], R6 ;  /* 0x0000c806000075a7 */ /* 0x0044e400080411ff */
[----:B---3--:R-:W-:Y:S05]  /*92a0*/  @!P2 NANOSLEEP.SYNCS 0x989680 ;  /* 0x009896800000a95d */ /* 0x008fea0003900000 */
[----:B------:R-:W3:Y:S02]  /*92b0*/  @!P2 SYNCS.PHASECHK.TRANS64 P2, [R0+URZ+0xc8], R6 ;  /* 0x0000c8060000a5a7 */ /* 0x000ee400080410ff */
[----:B---3--:R-:W-:Y:S05]  /*92c0*/  @!P2 BRA `(.L_x_179) ;  /* 0xfffffffc00f0a947 */ /* 0x008fea000383ffff */
[----:B------:R-:W-:Y:S05]  /*92d0*/  BRA `(.L_x_82) ;  /* 0xffffffb800347947 */ /* 0x000fea000383ffff */
.L_x_86:
[----:B------:R-:W-:Y:S07]  /*92e0*/  MOV R0, UR21 ;  /* 0x0000001500007c02 */ /* 0x000fee0008000f00 */
.L_x_180:
[----:B--2---:R2:W3:Y:S02]  /*92f0*/  SYNCS.PHASECHK.TRANS64.TRYWAIT P0, [R0+URZ+0xa0], R9 ;  /* 0x0000a009000075a7 */ /* 0x0044e400080011ff */
[----:B---3--:R-:W-:Y:S05]  /*9300*/  @!P0 NANOSLEEP.SYNCS 0x989680 ;  /* 0x009896800000895d */ /* 0x008fea0003900000 */
[----:B------:R-:W3:Y:S02]  /*9310*/  @!P0 SYNCS.PHASECHK.TRANS64 P0, [R0+URZ+0xa0], R9 ;  /* 0x0000a009000085a7 */ /* 0x000ee400080010ff */
[----:B---3--:R-:W-:Y:S05]  /*9320*/  @!P0 BRA `(.L_x_180) ;  /* 0xfffffffc00f08947 */ /* 0x008fea000383ffff */
[----:B------:R-:W-:Y:S05]  /*9330*/  BRA `(.L_x_181) ;  /* 0xffffffb800907947 */ /* 0x000fea000383ffff */
.L_x_87:
[----:B------:R-:W-:Y:S07]  /*9340*/  MOV R0, UR21 ;  /* 0x0000001500007c02 */ /* 0x000fee0008000f00 */
.L_x_182:
[----:B--2---:R2:W3:Y:S02]  /*9350*/  SYNCS.PHASECHK.TRANS64.TRYWAIT P0, [R0+URZ+0xa8], R9 ;  /* 0x0000a809000075a7 */ /* 0x0044e400080011ff */
[----:B---3--:R-:W-:Y:S05]  /*9360*/  @!P0 NANOSLEEP.SYNCS 0x989680 ;  /* 0x009896800000895d */ /* 0x008fea0003900000 */
[----:B------:R-:W3:Y:S02]  /*9370*/  @!P0 SYNCS.PHASECHK.TRANS64 P0, [R0+URZ+0xa8], R9 ;  /* 0x0000a809000085a7 */ /* 0x000ee400080010ff */
[----:B---3--:R-:W-:Y:S05]  /*9380*/  @!P0 BRA `(.L_x_182) ;  /* 0xfffffffc00f08947 */ /* 0x008fea000383ffff */
[----:B------:R-:W-:Y:S05]  /*9390*/  BRA `(.L_x_183) ;  /* 0xffffffb800c87947 */ /* 0x000fea000383ffff */
.L_x_88:
[----:B------:R-:W-:Y:S07]  /*93a0*/  MOV R0, UR21 ;  /* 0x0000001500007c02 */ /* 0x000fee0008000f00 */
.L_x_184:
[----:B--2---:R2:W3:Y:S02]  /*93b0*/  SYNCS.PHASECHK.TRANS64.TRYWAIT P0, [R0+URZ+0xb0], R9 ;  /* 0x0000b009000075a7 */ /* 0x0044e400080011ff */
[----:B---3--:R-:W-:Y:S05]  /*93c0*/  @!P0 NANOSLEEP.SYNCS 0x989680 ;  /* 0x009896800000895d */ /* 0x008fea0003900000 */
[----:B------:R-:W3:Y:S02]  /*93d0*/  @!P0 SYNCS.PHASECHK.TRANS64 P0, [R0+URZ+0xb0], R9 ;  /* 0x0000b009000085a7 */ /* 0x000ee400080010ff */
[----:B---3--:R-:W-:Y:S05]  /*93e0*/  @!P0 BRA `(.L_x_184) ;  /* 0xfffffffc00f08947 */ /* 0x008fea000383ffff */
[----:B------:R-:W-:Y:S05]  /*93f0*/  BRA `(.L_x_185) ;  /* 0xffffffbc000c7947 */ /* 0x000fea000383ffff */
.L_x_89:
[----:B------:R-:W-:Y:S07]  /*9400*/  MOV R0, UR21 ;  /* 0x0000001500007c02 */ /* 0x000fee0008000f00 */
.L_x_186:
[----:B--2---:R2:W3:Y:S02]  /*9410*/  SYNCS.PHASECHK.TRANS64.TRYWAIT P0, [R0+URZ+0xb8], R9 ;  /* 0x0000b809000075a7 */ /* 0x0044e400080011ff */
[----:B---3--:R-:W-:Y:S05]  /*9420*/  @!P0 NANOSLEEP.SYNCS 0x989680 ;  /* 0x009896800000895d */ /* 0x008fea0003900000 */
[----:B------:R-:W3:Y:S02]  /*9430*/  @!P0 SYNCS.PHASECHK.TRANS64 P0, [R0+URZ+0xb8], R9 ;  /* 0x0000b809000085a7 */ /* 0x000ee400080010ff */
[----:B---3--:R-:W-:Y:S05]  /*9440*/  @!P0 BRA `(.L_x_186) ;  /* 0xfffffffc00f08947 */ /* 0x008fea000383ffff */
[----:B------:R-:W-:Y:S05]  /*9450*/  BRA `(.L_x_187) ;  /* 0xffffffbc004c7947 */ /* 0x000fea000383ffff */
.L_x_91:
[----:B------:R-:W-:-:S07]  /*9460*/  MOV R0, UR21 ;  /* 0x0000001500007c02 */ /* 0x000fce0008000f00 */
.L_x_188:
[----:B---3--:R3:W4:Y:S02]  /*9470*/  SYNCS.PHASECHK.TRANS64.TRYWAIT P0, [R0+URZ+0xa0], R2 ;  /* 0x0000a002000075a7 */ /* 0x00872400080011ff */
[----:B----4-:R-:W-:Y:S05]  /*9480*/  @!P0 NANOSLEEP.SYNCS 0x989680 ;  /* 0x009896800000895d */ /* 0x010fea0003900000 */
[----:B------:R-:W4:Y:S02]  /*9490*/  @!P0 SYNCS.PHASECHK.TRANS64 P0, [R0+URZ+0xa0], R2 ;  /* 0x0000a002000085a7 */ /* 0x000f2400080010ff */
[----:B----4-:R-:W-:Y:S05]  /*94a0*/  @!P0 BRA `(.L_x_188) ;  /* 0xfffffffc00f08947 */ /* 0x010fea000383ffff */
[----:B------:R-:W-:Y:S05]  /*94b0*/  BRA `(.L_x_189) ;  /* 0xffffffbc00c47947 */ /* 0x000fea000383ffff */
.L_x_92:
[----:B---3--:R-:W-:-:S07]  /*94c0*/  MOV R0, UR21 ;  /* 0x0000001500007c02 */ /* 0x008fce0008000f00 */
.L_x_190:
[----:B---3--:R3:W4:Y:S02]  /*94d0*/  SYNCS.PHASECHK.TRANS64.TRYWAIT P0, [R0+URZ+0xa8], R2 ;  /* 0x0000a802000075a7 */ /* 0x00872400080011ff */
[----:B----4-:R-:W-:Y:S05]  /*94e0*/  @!P0 NANOSLEEP.SYNCS 0x989680 ;  /* 0x009896800000895d */ /* 0x010fea0003900000 */
[----:B------:R-:W4:Y:S02]  /*94f0*/  @!P0 SYNCS.PHASECHK.TRANS64 P0, [R0+URZ+0xa8], R2 ;  /* 0x0000a802000085a7 */ /* 0x000f2400080010ff */
[----:B----4-:R-:W-:Y:S05]  /*9500*/  @!P0 BRA `(.L_x_190) ;  /* 0xfffffffc00f08947 */ /* 0x010fea000383ffff */
[----:B------:R-:W-:Y:S05]  /*9510*/  BRA `(.L_x_191) ;  /* 0xffffffbc00b47947 */ /* 0x000fea000383ffff */
.L_x_93:
[----:B---3--:R-:W-:-:S07]  /*9520*/  MOV R0, UR21 ;  /* 0x0000001500007c02 */ /* 0x008fce0008000f00 */
.L_x_192:
[----:B---3--:R3:W4:Y:S02]  /*9530*/  SYNCS.PHASECHK.TRANS64.TRYWAIT P0, [R0+URZ+0xb0], R2 ;  /* 0x0000b002000075a7 */ /* 0x00872400080011ff */
[----:B----4-:R-:W-:Y:S05]  /*9540*/  @!P0 NANOSLEEP.SYNCS 0x989680 ;  /* 0x009896800000895d */ /* 0x010fea0003900000 */
[----:B------:R-:W4:Y:S02]  /*9550*/  @!P0 SYNCS.PHASECHK.TRANS64 P0, [R0+URZ+0xb0], R2 ;  /* 0x0000b002000085a7 */ /* 0x000f2400080010ff */
[----:B----4-:R-:W-:Y:S05]  /*9560*/  @!P0 BRA `(.L_x_192) ;  /* 0xfffffffc00f08947 */ /* 0x010fea000383ffff */
[----:B------:R-:W-:Y:S05]  /*9570*/  BRA `(.L_x_193) ;  /* 0xffffffbc00a47947 */ /* 0x000fea000383ffff */
.L_x_95:
[----:B-1----:R1:W2:Y:S02]  /*9580*/  SYNCS.PHASECHK.TRANS64.TRYWAIT P0, [R3+URZ+0xd0], R0 ;  /* 0x0000d000030075a7 */ /* 0x0022a400080011ff */
[----:B--2---:R-:W-:Y:S05]  /*9590*/  @!P0 NANOSLEEP.SYNCS 0x989680 ;  /* 0x009896800000895d */ /* 0x004fea0003900000 */
[----:B------:R-:W2:Y:S02]  /*95a0*/  @!P0 SYNCS.PHASECHK.TRANS64 P0, [R3+URZ+0xd0], R0 ;  /* 0x0000d000030085a7 */ /* 0x000ea400080010ff */
[----:B--2---:R-:W-:Y:S05]  /*95b0*/  @!P0 BRA `(.L_x_95) ;  /* 0xfffffffc00f08947 */ /* 0x004fea000383ffff */
[----:B------:R-:W-:Y:S05]  /*95c0*/  BRA `(.L_x_194) ;  /* 0xffffffc000707947 */ /* 0x000fea000383ffff */
.L_x_106:
[----:B-1----:R-:W-:Y:S04]  /*95d0*/  MOV R0, UR44 ;  /* 0x0000002c00007c02 */ /* 0x002fe80008000f00 */
[----:B------:R1:W2:Y:S03]  /*95e0*/  SYNCS.PHASECHK.TRANS64.TRYWAIT P1, [R0+URZ+0x80], R3 ;  /* 0x00008003000075a7 */ /* 0x0002a600080211ff */
[----:B--2---:R-:W-:Y:S05]  /*95f0*/  @!P1 NANOSLEEP.SYNCS 0x989680 ;  /* 0x009896800000995d */ /* 0x004fea0003900000 */
[----:B------:R-:W2:Y:S02]  /*9600*/  @!P1 SYNCS.PHASECHK.TRANS64 P1, [R0+URZ+0x80], R3 ;  /* 0x00008003000095a7 */ /* 0x000ea400080210ff */
[----:B--2---:R-:W-:Y:S05]  /*9610*/  @!P1 BRA `(.L_x_106) ;  /* 0xfffffffc00ec9947 */ /* 0x004fea000383ffff */
[----:B------:R-:W-:Y:S05]  /*9620*/  BRA `(.L_x_105) ;  /* 0xffffffcc00d47947 */ /* 0x000fea000383ffff */
.L_x_108:
[----:B-1----:R1:W3:Y:S02]  /*9630*/  SYNCS.PHASECHK.TRANS64.TRYWAIT P0, [R26+URZ+0xf0], R2 ;  /* 0x0000f0021a0075a7 */ /* 0x0022e400080011ff */
[----:B---3--:R-:W-:Y:S05]  /*9640*/  @!P0 NANOSLEEP.SYNCS 0x989680 ;  /* 0x009896800000895d */ /* 0x008fea0003900000 */
[----:B------:R-:W3:Y:S02]  /*9650*/  @!P0 SYNCS.PHASECHK.TRANS64 P0, [R26+URZ+0xf0], R2 ;  /* 0x0000f0021a0085a7 */ /* 0x000ee400080010ff */
[----:B---3--:R-:W-:Y:S05]  /*9660*/  @!P0 BRA `(.L_x_108) ;  /* 0xfffffffc00f08947 */ /* 0x008fea000383ffff */
[----:B------:R-:W-:Y:S05]  /*9670*/  BRA `(.L_x_107) ;  /* 0xffffffcc00f87947 */ /* 0x000fea000383ffff */
.L_x_117:
[----:B---3--:R3:W4:Y:S02]  /*9680*/  SYNCS.PHASECHK.TRANS64.TRYWAIT P0, [R4+URZ+0x80], R0 ;  /* 0x00008000040075a7 */ /* 0x00872400080011ff */
[----:B----4-:R-:W-:Y:S05]  /*9690*/  @!P0 NANOSLEEP.SYNCS 0x989680 ;  /* 0x009896800000895d */ /* 0x010fea0003900000 */
[----:B------:R-:W4:Y:S02]  /*96a0*/  @!P0 SYNCS.PHASECHK.TRANS64 P0, [R4+URZ+0x80], R0 ;  /* 0x00008000040085a7 */ /* 0x000f2400080010ff */
[----:B----4-:R-:W-:Y:S05]  /*96b0*/  @!P0 BRA `(.L_x_117) ;  /* 0xfffffffc00f08947 */ /* 0x010fea000383ffff */
[----:B------:R-:W-:Y:S05]  /*96c0*/  BRA `(.L_x_116) ;  /* 0xffffffd400e47947 */ /* 0x000fea000383ffff */
.L_x_125:
[----:B-1----:R1:W4:Y:S02]  /*96d0*/  SYNCS.PHASECHK.TRANS64.TRYWAIT P0, [R2+URZ+0x80], R4 ;  /* 0x00008004020075a7 */ /* 0x00232400080011ff */
[----:B----4-:R-:W-:Y:S05]  /*96e0*/  @!P0 NANOSLEEP.SYNCS 0x989680 ;  /* 0x009896800000895d */ /* 0x010fea0003900000 */
[----:B------:R-:W4:Y:S02]  /*96f0*/  @!P0 SYNCS.PHASECHK.TRANS64 P0, [R2+URZ+0x80], R4 ;  /* 0x00008004020085a7 */ /* 0x000f2400080010ff */
[----:B----4-:R-:W-:Y:S05]  /*9700*/  @!P0 BRA `(.L_x_125) ;  /* 0xfffffffc00f08947 */ /* 0x010fea000383ffff */
[----:B------:R-:W-:Y:S05]  /*9710*/  BRA `(.L_x_124) ;  /* 0xffffffdc00f47947 */ /* 0x000fea000383ffff */
.L_x_133:
[----:B---3--:R3:W4:Y:S02]  /*9720*/  SYNCS.PHASECHK.TRANS64.TRYWAIT P0, [R3+URZ+0x80], R0 ;  /* 0x00008000030075a7 */ /* 0x00872400080011ff */
[----:B----4-:R-:W-:Y:S05]  /*9730*/  @!P0 NANOSLEEP.SYNCS 0x989680 ;  /* 0x009896800000895d */ /* 0x010fea0003900000 */
[----:B------:R-:W4:Y:S02]  /*9740*/  @!P0 SYNCS.PHASECHK.TRANS64 P0, [R3+URZ+0x80], R0 ;  /* 0x00008000030085a7 */ /* 0x000f2400080010ff */
[----:B----4-:R-:W-:Y:S05]  /*9750*/  @!P0 BRA `(.L_x_133) ;  /* 0xfffffffc00f08947 */ /* 0x010fea000383ffff */
[----:B------:R-:W-:Y:S05]  /*9760*/  BRA `(.L_x_132) ;  /* 0xffffffe800007947 */ /* 0x000fea000383ffff */
        .weak           $__internal_0_$__cuda_sm10x_tcgen05_guardrail_trap_col_being_dealloced_not_returned_by_alloc
        .type           $__internal_0_$__cuda_sm10x_tcgen05_guardrail_trap_col_being_dealloced_not_returned_by_alloc,@function
        .size           $__internal_0_$__cuda_sm10x_tcgen05_guardrail_trap_col_being_dealloced_not_returned_by_alloc,($__internal_1_$__cuda_sm10x_tcgen05_guardrail_trap_phase_invalid_during_alloc - $__internal_0_$__cuda_sm10x_tcgen05_guardrail_trap_col_being_dealloced_not_returned_by_alloc)
$__internal_0_$__cuda_sm10x_tcgen05_guardrail_trap_col_being_dealloced_not_returned_by_alloc:
[----:B------:R-:W-:Y:S05]  /*9770*/  BPT.TRAP 0x1 ;  /* 0x000000040000795c */ /* 0x000fea0000300000 */
[----:B------:R-:W-:-:S04]  /*9780*/  HFMA2 R3, -RZ, RZ, 0, 0 ;  /* 0x00000000ff037431 */ /* 0x000fc800000001ff */
[----:B------:R-:W-:Y:S05]  /*9790*/  RET.REL.NODEC R2 `(_ZN7cutlass13device_kernelINS_4gemm6kernel13GemmUniversalIN4cute5tupleIJiiiiEEENS1_10collective13CollectiveMmaINS1_35MainloopSm100TmaUmmaWarpSpecializedILi8ELi2ELi4ENS5_IJNS4_1CILi2EEESB_NSA_ILi1EEEEEEEENS5_IJNSA_ILi64EEENSA_ILi128EEESF_EEENS_10bfloat16_tENS5_IJlSC_lEEESI_SJ_NS4_8TiledMMAINS4_8MMA_AtomIJNS4_20SM100_MMA_F16BF16_SSISI_SI_fLi64ELi128ELNS4_4UMMA5MajorE0ELSO_0ELNSN_7ScaleInE0ELSP_0EEEEEENS4_6LayoutINS5_IJSC_SC_SC_EEENS5_IJNSA_ILi0EEESU_SU_EEEEENS5_IJNS4_10UnderscoreESX_SX_EEEEENS4_23SM90_TMA_LOAD_MULTICASTENS4_14ComposedLayoutINS4_7SwizzleILi3ELi4ELi3EEENS4_18smem_ptr_flag_bitsILi16EEENSS_INS5_IJNSA_ILi8EEESF_EEENS5_IJSF_SC_EEEEEEEvNS4_8identityES10_S1A_vS1B_EENS_8epilogue10collective18CollectiveEpilogueINS1D_23Sm100TmaWarpSpecializedILi4ELi2ELi16ELb1ELb0EEEJSH_NS5_IJNSS_ISF_SC_EENSS_INSA_ILi32EEESC_EEEEESI_SJ_SI_SJ_NS1D_6fusion15FusionCallbacksIS1H_NS1M_17LinearCombinationISI_fSI_fLNS_15FloatRoundStyleE2EEESH_S1L_JEEENS4_5SM1004TMEM4LOAD26SM100_TMEM_LOAD_16dp256b4xENS4_13SM90_TMA_LOADENS11_INS12_ILi2ELi4ELi3EEES15_NSS_INS5_IJS16_S1J_EEENS5_IJS1J_SC_EEEEEEENS4_17SM75_U32x4_LDSM_NENS4_14SM90_TMA_STOREES21_NS4_17SM90_U32x4_STSM_NENS4_39AutoVectorizingCopyWithAssumedAlignmentILi128EEEEEEvvEEEEvNT_6ParamsE) ;  /* 0xffffff6802187950 */ /* 0x000fea0003c3ffff */
        .weak           $__internal_1_$__cuda_sm10x_tcgen05_guardrail_trap_phase_invalid_during_alloc
        .type           $__internal_1_$__cuda_sm10x_tcgen05_guardrail_trap_phase_invalid_during_alloc,@function
        .size           $__internal_1_$__cuda_sm10x_tcgen05_guardrail_trap_phase_invalid_during_alloc,($__internal_2_$__cuda_sm10x_tcgen05_guardrail_trap_unallocated_columns_being_dealloced - $__internal_1_$__cuda_sm10x_tcgen05_guardrail_trap_phase_invalid_during_alloc)
$__internal_1_$__cuda_sm10x_tcgen05_guardrail_trap_phase_invalid_during_alloc:
[----:B------:R-:W-:Y:S05]  /*97a0*/  BPT.TRAP 0x1 ;  /* 0x000000040000795c */ /* 0x000fea0000300000 */
[----:B------:R-:W-:-:S04]  /*97b0*/  MOV R5, 0x0 ;  /* 0x0000000000057802 */ /* 0x000fc80000000f00 */
[----:B------:R-:W-:Y:S05]  /*97c0*/  RET.REL.NODEC R4 `(_ZN7cutlass13device_kernelINS_4gemm6kernel13GemmUniversalIN4cute5tupleIJiiiiEEENS1_10collective13CollectiveMmaINS1_35MainloopSm100TmaUmmaWarpSpecializedILi8ELi2ELi4ENS5_IJNS4_1CILi2EEESB_NSA_ILi1EEEEEEEENS5_IJNSA_ILi64EEENSA_ILi128EEESF_EEENS_10bfloat16_tENS5_IJlSC_lEEESI_SJ_NS4_8TiledMMAINS4_8MMA_AtomIJNS4_20SM100_MMA_F16BF16_SSISI_SI_fLi64ELi128ELNS4_4UMMA5MajorE0ELSO_0ELNSN_7ScaleInE0ELSP_0EEEEEENS4_6LayoutINS5_IJSC_SC_SC_EEENS5_IJNSA_ILi0EEESU_SU_EEEEENS5_IJNS4_10UnderscoreESX_SX_EEEEENS4_23SM90_TMA_LOAD_MULTICASTENS4_14ComposedLayoutINS4_7SwizzleILi3ELi4ELi3EEENS4_18smem_ptr_flag_bitsILi16EEENSS_INS5_IJNSA_ILi8EEESF_EEENS5_IJSF_SC_EEEEEEEvNS4_8identityES10_S1A_vS1B_EENS_8epilogue10collective18CollectiveEpilogueINS1D_23Sm100TmaWarpSpecializedILi4ELi2ELi16ELb1ELb0EEEJSH_NS5_IJNSS_ISF_SC_EENSS_INSA_ILi32EEESC_EEEEESI_SJ_SI_SJ_NS1D_6fusion15FusionCallbacksIS1H_NS1M_17LinearCombinationISI_fSI_fLNS_15FloatRoundStyleE2EEESH_S1L_JEEENS4_5SM1004TMEM4LOAD26SM100_TMEM_LOAD_16dp256b4xENS4_13SM90_TMA_LOADENS11_INS12_ILi2ELi4ELi3EEES15_NSS_INS5_IJS16_S1J_EEENS5_IJS1J_SC_EEEEEEENS4_17SM75_U32x4_LDSM_NENS4_14SM90_TMA_STOREES21_NS4_17SM90_U32x4_STSM_NENS4_39AutoVectorizingCopyWithAssumedAlignmentILi128EEEEEEvvEEEEvNT_6ParamsE) ;  /* 0xffffff68040c7950 */ /* 0x000fea0003c3ffff */
        .weak           $__internal_2_$__cuda_sm10x_tcgen05_guardrail_trap_unallocated_columns_being_dealloced
        .type           $__internal_2_$__cuda_sm10x_tcgen05_guardrail_trap_unallocated_columns_being_dealloced,@function
        .size           $__internal_2_$__cuda_sm10x_tcgen05_guardrail_trap_unallocated_columns_being_dealloced,(.L_x_196 - $__internal_2_$__cuda_sm10x_tcgen05_guardrail_trap_unallocated_columns_being_dealloced)
$__internal_2_$__cuda_sm10x_tcgen05_guardrail_trap_unallocated_columns_being_dealloced:
[----:B------:R-:W-:Y:S05]  /*97d0*/  BPT.TRAP 0x1 ;  /* 0x000000040000795c */ /* 0x000fea0000300000 */
[----:B------:R-:W-:-:S04]  /*97e0*/  HFMA2 R3, -RZ, RZ, 0, 0 ;  /* 0x00000000ff037431 */ /* 0x000fc800000001ff */
[----:B------:R-:W-:Y:S05]  /*97f0*/  RET.REL.NODEC R2 `(_ZN7cutlass13device_kernelINS_4gemm6kernel13GemmUniversalIN4cute5tupleIJiiiiEEENS1_10collective13CollectiveMmaINS1_35MainloopSm100TmaUmmaWarpSpecializedILi8ELi2ELi4ENS5_IJNS4_1CILi2EEESB_NSA_ILi1EEEEEEEENS5_IJNSA_ILi64EEENSA_ILi128EEESF_EEENS_10bfloat16_tENS5_IJlSC_lEEESI_SJ_NS4_8TiledMMAINS4_8MMA_AtomIJNS4_20SM100_MMA_F16BF16_SSISI_SI_fLi64ELi128ELNS4_4UMMA5MajorE0ELSO_0ELNSN_7ScaleInE0ELSP_0EEEEEENS4_6LayoutINS5_IJSC_SC_SC_EEENS5_IJNSA_ILi0EEESU_SU_EEEEENS5_IJNS4_10UnderscoreESX_SX_EEEEENS4_23SM90_TMA_LOAD_MULTICASTENS4_14ComposedLayoutINS4_7SwizzleILi3ELi4ELi3EEENS4_18smem_ptr_flag_bitsILi16EEENSS_INS5_IJNSA_ILi8EEESF_EEENS5_IJSF_SC_EEEEEEEvNS4_8identityES10_S1A_vS1B_EENS_8epilogue10collective18CollectiveEpilogueINS1D_23Sm100TmaWarpSpecializedILi4ELi2ELi16ELb1ELb0EEEJSH_NS5_IJNSS_ISF_SC_EENSS_INSA_ILi32EEESC_EEEEESI_SJ_SI_SJ_NS1D_6fusion15FusionCallbacksIS1H_NS1M_17LinearCombinationISI_fSI_fLNS_15FloatRoundStyleE2EEESH_S1L_JEEENS4_5SM1004TMEM4LOAD26SM100_TMEM_LOAD_16dp256b4xENS4_13SM90_TMA_LOADENS11_INS12_ILi2ELi4ELi3EEES15_NSS_INS5_IJS16_S1J_EEENS5_IJS1J_SC_EEEEEEENS4_17SM75_U32x4_LDSM_NENS4_14SM90_TMA_STOREES21_NS4_17SM90_U32x4_STSM_NENS4_39AutoVectorizingCopyWithAssumedAlignmentILi128EEEEEEvvEEEEvNT_6ParamsE) ;  /* 0xffffff6802007950 */ /* 0x000fea0003c3ffff */
.L_x_195:
[----:B------:R-:W-:-:S00]  /*9800*/  BRA `(.L_x_195) ;  /* 0xfffffffc00fc7947 */ /* 0x000fc0000383ffff */
[----:B------:R-:W-:-:S00]  /*9810*/  NOP ;  /* 0x0000000000007918 */ /* 0x000fc00000000000 */
        /* <DEDUP_REMOVED lines=14> */
.L_x_196:


//--------------------- .nv.global.init           --------------------------
	.section	.nv.global.init,"aw",@progbits
.nv.global.init:
	.type		$str$27,@object
	.size		$str$27,($str$28 - $str$27)
$str$27:
        /*0000*/ 	.byte	0x28, 0x61, 0x64, 0x64, 0x72, 0x65, 0x73, 0x73, 0x20, 0x26, 0x20, 0x6d, 0x61, 0x73, 0x6b, 0x29
        /*0010*/ 	.byte	0x20, 0x3d, 0x3d, 0x20, 0x30, 0x00
	.type		$str$28,@object
	.size		$str$28,($str$26 - $str$28)
$str$28:
        /*0016*/ 	.byte	0x2f, 0x74, 0x6d, 0x70, 0x2f, 0x63, 0x75, 0x74, 0x6c, 0x61, 0x73, 0x73, 0x5f, 0x73, 0x77, 0x65
        /*0026*/ 	.byte	0x65, 0x70, 0x5f, 0x73, 0x72, 0x63, 0x2f, 0x69, 0x6e, 0x63, 0x6c, 0x75, 0x64, 0x65, 0x2f, 0x63
        /*0036*/ 	.byte	0x75, 0x74, 0x65, 0x2f, 0x70, 0x6f, 0x69, 0x6e, 0x74, 0x65, 0x72, 0x5f, 0x66, 0x6c, 0x61, 0x67
        /*0046*/ 	.byte	0x67, 0x65, 0x64, 0x2e, 0x68, 0x70, 0x70, 0x00
	.type		$str$26,@object
	.size		$str$26,($str$25 - $str$26)
$str$26:
        /*004e*/ 	.byte	0x2f, 0x74, 0x6d, 0x70, 0x2f, 0x63, 0x75, 0x74, 0x6c, 0x61, 0x73, 0x73, 0x5f, 0x73, 0x77, 0x65
        /*005e*/ 	.byte	0x65, 0x70, 0x5f, 0x73, 0x72, 0x63, 0x2f, 0x69, 0x6e, 0x63, 0x6c, 0x75, 0x64, 0x65, 0x2f, 0x63
        /*006e*/ 	.byte	0x75, 0x74, 0x65, 0x2f, 0x61, 0x74, 0x6f, 0x6d, 0x2f, 0x63, 0x6f, 0x70, 0x79, 0x5f, 0x74, 0x72
        /*007e*/ 	.byte	0x61, 0x69, 0x74, 0x73, 0x5f, 0x73, 0x6d, 0x31, 0x30, 0x30, 0x2e, 0x68, 0x70, 0x70, 0x00
	.type		$str$25,@object
	.size		$str$25,(__unnamed_1 - $str$25)
$str$25:
        /*008d*/ 	.byte	0x28, 0x28, 0x75, 0x69, 0x6e, 0x74, 0x33, 0x32, 0x5f, 0x74, 0x28, 0x74, 0x68, 0x72, 0x65, 0x61
        /*009d*/ 	.byte	0x64, 0x49, 0x64, 0x78, 0x2e, 0x78, 0x29, 0x20, 0x2f, 0x20, 0x33, 0x32, 0x29, 0x20, 0x25, 0x20
        /*00ad*/ 	.byte	0x34, 0x29, 0x20, 0x3d, 0x3d, 0x20, 0x28, 0x28, 0x28, 0x74, 0x6d, 0x65, 0x6d, 0x5f, 0x61, 0x64
        /*00bd*/ 	.byte	0x64, 0x72, 0x20, 0x3e, 0x3e, 0x20, 0x31, 0x36, 0x29, 0x20, 0x2f, 0x20, 0x33, 0x32, 0x29, 0x20
        /*00cd*/ 	.byte	0x25, 0x20, 0x34, 0x29, 0x00
	.type		__unnamed_1,@object
	.size		__unnamed_1,(__unnamed_2 - __unnamed_1)
__unnamed_1:
        /*00d2*/ 	.byte	0x61, 0x75, 0x74, 0x6f, 0x20, 0x63, 0x75, 0x74, 0x65, 0x3a, 0x3a, 0x61, 0x73, 0x5f, 0x70, 0x6f
        /* <DEDUP_REMOVED lines=24> */
        /*0262*/ 	.byte	0x30, 0x34, 0x38, 0x3e, 0x3e, 0x3e, 0x3e, 0x5d, 0x00
	.type		__unnamed_2,@object
	.size		__unnamed_2,(.L_2 - __unnamed_2)
__unnamed_2:
        /* <DEDUP_REMOVED lines=45> */
        /*053b*/ 	.byte	0x3e, 0x3e, 0x3e, 0x5d, 0x00
.L_2:


//--------------------- .nv.shared._ZN7cutlass13device_kernelINS_4gemm6kernel13GemmUniversalIN4cute5tupleIJiiiiEEENS1_10collective13CollectiveMmaINS1_35MainloopSm100TmaUmmaWarpSpecializedILi8ELi2ELi4ENS5_IJNS4_1CILi2EEESB_NSA_ILi1EEEEEEEENS5_IJNSA_ILi64EEENSA_ILi128EEESF_EEENS_10bfloat16_tENS5_IJlSC_lEEESI_SJ_NS4_8TiledMMAINS4_8MMA_AtomIJNS4_20SM100_MMA_F16BF16_SSISI_SI_fLi64ELi128ELNS4_4UMMA5MajorE0ELSO_0ELNSN_7ScaleInE0ELSP_0EEEEEENS4_6LayoutINS5_IJSC_SC_SC_EEENS5_IJNSA_ILi0EEESU_SU_EEEEENS5_IJNS4_10UnderscoreESX_SX_EEEEENS4_23SM90_TMA_LOAD_MULTICASTENS4_14ComposedLayoutINS4_7SwizzleILi3ELi4ELi3EEENS4_18smem_ptr_flag_bitsILi16EEENSS_INS5_IJNSA_ILi8EEESF_EEENS5_IJSF_SC_EEEEEEEvNS4_8identityES10_S1A_vS1B_EENS_8epilogue10collective18CollectiveEpilogueINS1D_23Sm100TmaWarpSpecializedILi4ELi2ELi16ELb1ELb0EEEJSH_NS5_IJNSS_ISF_SC_EENSS_INSA_ILi32EEESC_EEEEESI_SJ_SI_SJ_NS1D_6fusion15FusionCallbacksIS1H_NS1M_17LinearCombinationISI_fSI_fLNS_15FloatRoundStyleE2EEESH_S1L_JEEENS4_5SM1004TMEM4LOAD26SM100_TMEM_LOAD_16dp256b4xENS4_13SM90_TMA_LOADENS11_INS12_ILi2ELi4ELi3EEES15_NSS_INS5_IJS16_S1J_EEENS5_IJS1J_SC_EEEEEEENS4_17SM75_U32x4_LDSM_NENS4_14SM90_TMA_STOREES21_NS4_17SM90_U32x4_STSM_NENS4_39AutoVectorizingCopyWithAssumedAlignmentILi128EEEEEEvvEEEEvNT_6ParamsE --------------------------
	.section	.nv.shared._ZN7cutlass13device_kernelINS_4gemm6kernel13GemmUniversalIN4cute5tupleIJiiiiEEENS1_10collective13CollectiveMmaINS1_35MainloopSm100TmaUmmaWarpSpecializedILi8ELi2ELi4ENS5_IJNS4_1CILi2EEESB_NSA_ILi1EEEEEEEENS5_IJNSA_ILi64EEENSA_ILi128EEESF_EEENS_10bfloat16_tENS5_IJlSC_lEEESI_SJ_NS4_8TiledMMAINS4_8MMA_AtomIJNS4_20SM100_MMA_F16BF16_SSISI_SI_fLi64ELi128ELNS4_4UMMA5MajorE0ELSO_0ELNSN_7ScaleInE0ELSP_0EEEEEENS4_6LayoutINS5_IJSC_SC_SC_EEENS5_IJNSA_ILi0EEESU_SU_EEEEENS5_IJNS4_10UnderscoreESX_SX_EEEEENS4_23SM90_TMA_LOAD_MULTICASTENS4_14ComposedLayoutINS4_7SwizzleILi3ELi4ELi3EEENS4_18smem_ptr_flag_bitsILi16EEENSS_INS5_IJNSA_ILi8EEESF_EEENS5_IJSF_SC_EEEEEEEvNS4_8identityES10_S1A_vS1B_EENS_8epilogue10collective18CollectiveEpilogueINS1D_23Sm100TmaWarpSpecializedILi4ELi2ELi16ELb1ELb0EEEJSH_NS5_IJNSS_ISF_SC_EENSS_INSA_ILi32EEESC_EEEEESI_SJ_SI_SJ_NS1D_6fusion15FusionCallbacksIS1H_NS1M_17LinearCombinationISI_fSI_fLNS_15FloatRoundStyleE2EEESH_S1L_JEEENS4_5SM1004TMEM4LOAD26SM100_TMEM_LOAD_16dp256b4xENS4_13SM90_TMA_LOADENS11_INS12_ILi2ELi4ELi3EEES15_NSS_INS5_IJS16_S1J_EEENS5_IJS1J_SC_EEEEEEENS4_17SM75_U32x4_LDSM_NENS4_14SM90_TMA_STOREES21_NS4_17SM90_U32x4_STSM_NENS4_39AutoVectorizingCopyWithAssumedAlignmentILi128EEEEEEvvEEEEvNT_6ParamsE,"aw",@nobits
	.sectionflags	@""
	.align	16
	.zero		1024


//--------------------- .nv.shared.reserved.0     --------------------------
	.section	.nv.shared.reserved.0,"aw",@nobits
	.weak		__nv_reservedSMEM_offset_0_alias
	.size		__nv_reservedSMEM_offset_0_alias, 0, 64
	.other		__nv_reservedSMEM_offset_0_alias,@"STO_CUDA_RESERVED_SHARED STV_DEFAULT"
__nv_reservedSMEM_offset_0_alias:
	.zero		0
.nv.shared.reserved.0:
	.zero		64
	.weak		__nv_reservedSMEM_tcgen05_partition
	.type		__nv_reservedSMEM_tcgen05_partition,@object
	.size		__nv_reservedSMEM_tcgen05_partition,(.L_0 - __nv_reservedSMEM_tcgen05_partition)
__nv_reservedSMEM_tcgen05_partition:
	.zero		32
.L_0:


//--------------------- .nv.global                --------------------------
	.section	.nv.global,"aw",@nobits
.nv.global:
	.type		_ZN40_INTERNAL_81a106c6_4_k_cu_7785842e_319754cute1_E,@object
	.size		_ZN40_INTERNAL_81a106c6_4_k_cu_7785842e_319754cute1_E,(_ZN40_INTERNAL_81a106c6_4_k_cu_7785842e_319754cuda3std3__45__cpo6cbeginE - _ZN40_INTERNAL_81a106c6_4_k_cu_7785842e_319754cute1_E)
_ZN40_INTERNAL_81a106c6_4_k_cu_7785842e_319754cute1_E:
	.zero		1
	.type		_ZN40_INTERNAL_81a106c6_4_k_cu_7785842e_319754cuda3std3__45__cpo6cbeginE,@object
	.size		_ZN40_INTERNAL_81a106c6_4_k_cu_7785842e_319754cuda3std3__45__cpo6cbeginE,(_ZN40_INTERNAL_81a106c6_4_k_cu_7785842e_319754cuda3std3__48in_placeE - _ZN40_INTERNAL_81a106c6_4_k_cu_7785842e_319754cuda3std3__45__cpo6cbeginE)
_ZN40_INTERNAL_81a106c6_4_k_cu_7785842e_319754cuda3std3__45__cpo6cbeginE:
	.zero		1
	.type		_ZN40_INTERNAL_81a106c6_4_k_cu_7785842e_319754cuda3std3__48in_placeE,@object
	.size		_ZN40_INTERNAL_81a106c6_4_k_cu_7785842e_319754cuda3std3__48in_placeE,(_ZN40_INTERNAL_81a106c6_4_k_cu_7785842e_319754cuda3std6ranges3__45__cpo9iter_moveE - _ZN40_INTERNAL_81a106c6_4_k_cu_7785842e_319754cuda3std3__48in_placeE)
_ZN40_INTERNAL_81a106c6_4_k_cu_7785842e_319754cuda3std3__48in_placeE:
	.zero		1
	.type		_ZN40_INTERNAL_81a106c6_4_k_cu_7785842e_319754cuda3std6ranges3__45__cpo9iter_moveE,@object
	.size		_ZN40_INTERNAL_81a106c6_4_k_cu_7785842e_319754cuda3std6ranges3__45__cpo9iter_moveE,(_ZN40_INTERNAL_81a106c6_4_k_cu_7785842e_319754cuda3std3__45__cpo5beginE - _ZN40_INTERNAL_81a106c6_4_k_cu_7785842e_319754cuda3std6ranges3__45__cpo9iter_moveE)
_ZN40_INTERNAL_81a106c6_4_k_cu_7785842e_319754cuda3std6ranges3__45__cpo9iter_moveE:
	.zero		1
	.type		_ZN40_INTERNAL_81a106c6_4_k_cu_7785842e_319754cuda3std3__45__cpo5beginE,@object
	.size		_ZN40_INTERNAL_81a106c6_4_k_cu_7785842e_319754cuda3std3__45__cpo5beginE,(_ZN40_INTERNAL_81a106c6_4_k_cu_7785842e_319754cuda3std3__442_GLOBAL__N__81a106c6_4_k_cu_7785842e_319756ignoreE - _ZN40_INTERNAL_81a106c6_4_k_cu_7785842e_319754cuda3std3__45__cpo5beginE)
_ZN40_INTERNAL_81a106c6_4_k_cu_7785842e_319754cuda3std3__45__cpo5beginE:
	.zero		1
	.type		_ZN40_INTERNAL_81a106c6_4_k_cu_7785842e_319754cuda3std3__442_GLOBAL__N__81a106c6_4_k_cu_7785842e_319756ignoreE,@object
	.size		_ZN40_INTERNAL_81a106c6_4_k_cu_7785842e_319754cuda3std3__442_GLOBAL__N__81a106c6_4_k_cu_7785842e_319756ignoreE,(_ZN40_INTERNAL_81a106c6_4_k_cu_7785842e_319754cute7productE - _ZN40_INTERNAL_81a106c6_4_k_cu_7785842e_319754cuda3std3__442_GLOBAL__N__81a106c6_4_k_cu_7785842e_319756ignoreE)
_ZN40_INTERNAL_81a106c6_4_k_cu_7785842e_319754cuda3std3__442_GLOBAL__N__81a106c6_4_k_cu_7785842e_319756ignoreE:
	.zero		1
	.type		_ZN40_INTERNAL_81a106c6_4_k_cu_7785842e_319754cute7productE,@object
	.size		_ZN40_INTERNAL_81a106c6_4_k_cu_7785842e_319754cute7productE,(_ZN40_INTERNAL_81a106c6_4_k_cu_7785842e_319754cuda3std3__45__cpo3endE - _ZN40_INTERNAL_81a106c6_4_k_cu_7785842e_319754cute7productE)
_ZN40_INTERNAL_81a106c6_4_k_cu_7785842e_319754cute7productE:
	.zero		1
	.type		_ZN40_INTERNAL_81a106c6_4_k_cu_7785842e_319754cuda3std3__45__cpo3endE,@object
	.size		_ZN40_INTERNAL_81a106c6_4_k_cu_7785842e_319754cuda3std3__45__cpo3endE,(_ZN40_INTERNAL_81a106c6_4_k_cu_7785842e_319754cuda3std3__419piecewise_constructE - _ZN40_INTERNAL_81a106c6_4_k_cu_7785842e_319754cuda3std3__45__cpo3endE)
_ZN40_INTERNAL_81a106c6_4_k_cu_7785842e_319754cuda3std3__45__cpo3endE:
	.zero		1
	.type		_ZN40_INTERNAL_81a106c6_4_k_cu_7785842e_319754cuda3std3__419piecewise_constructE,@object
	.size		_ZN40_INTERNAL_81a106c6_4_k_cu_7785842e_319754cuda3std3__419piecewise_constructE,(_ZN40_INTERNAL_81a106c6_4_k_cu_7785842e_319754cuda3std3__45__cpo4cendE - _ZN40_INTERNAL_81a106c6_4_k_cu_7785842e_319754cuda3std3__419piecewise_constructE)
_ZN40_INTERNAL_81a106c6_4_k_cu_7785842e_319754cuda3std3__419piecewise_constructE:
	.zero		1
	.type		_ZN40_INTERNAL_81a106c6_4_k_cu_7785842e_319754cuda3std3__45__cpo4cendE,@object
	.size		_ZN40_INTERNAL_81a106c6_4_k_cu_7785842e_319754cuda3std3__45__cpo4cendE,(_ZN40_INTERNAL_81a106c6_4_k_cu_7785842e_319754cuda3std6ranges3__45__cpo4swapE - _ZN40_INTERNAL_81a106c6_4_k_cu_7785842e_319754cuda3std3__45__cpo4cendE)
_ZN40_INTERNAL_81a106c6_4_k_cu_7785842e_319754cuda3std3__45__cpo4cendE:
	.zero		1
	.type		_ZN40_INTERNAL_81a106c6_4_k_cu_7785842e_319754cuda3std6ranges3__45__cpo4swapE,@object
	.size		_ZN40_INTERNAL_81a106c6_4_k_cu_7785842e_319754cuda3std6ranges3__45__cpo4swapE,(.L_10 - _ZN40_INTERNAL_81a106c6_4_k_cu_7785842e_319754cuda3std6ranges3__45__cpo4swapE)
_ZN40_INTERNAL_81a106c6_4_k_cu_7785842e_319754cuda3std6ranges3__45__cpo4swapE:
	.zero		1
.L_10:


//--------------------- .nv.constant0._ZN7cutlass13device_kernelINS_4gemm6kernel13GemmUniversalIN4cute5tupleIJiiiiEEENS1_10collective13CollectiveMmaINS1_35MainloopSm100TmaUmmaWarpSpecializedILi8ELi2ELi4ENS5_IJNS4_1CILi2EEESB_NSA_ILi1EEEEEEEENS5_IJNSA_ILi64EEENSA_ILi128EEESF_EEENS_10bfloat16_tENS5_IJlSC_lEEESI_SJ_NS4_8TiledMMAINS4_8MMA_AtomIJNS4_20SM100_MMA_F16BF16_SSISI_SI_fLi64ELi128ELNS4_4UMMA5MajorE0ELSO_0ELNSN_7ScaleInE0ELSP_0EEEEEENS4_6LayoutINS5_IJSC_SC_SC_EEENS5_IJNSA_ILi0EEESU_SU_EEEEENS5_IJNS4_10UnderscoreESX_SX_EEEEENS4_23SM90_TMA_LOAD_MULTICASTENS4_14ComposedLayoutINS4_7SwizzleILi3ELi4ELi3EEENS4_18smem_ptr_flag_bitsILi16EEENSS_INS5_IJNSA_ILi8EEESF_EEENS5_IJSF_SC_EEEEEEEvNS4_8identityES10_S1A_vS1B_EENS_8epilogue10collective18CollectiveEpilogueINS1D_23Sm100TmaWarpSpecializedILi4ELi2ELi16ELb1ELb0EEEJSH_NS5_IJNSS_ISF_SC_EENSS_INSA_ILi32EEESC_EEEEESI_SJ_SI_SJ_NS1D_6fusion15FusionCallbacksIS1H_NS1M_17LinearCombinationISI_fSI_fLNS_15FloatRoundStyleE2EEESH_S1L_JEEENS4_5SM1004TMEM4LOAD26SM100_TMEM_LOAD_16dp256b4xENS4_13SM90_TMA_LOADENS11_INS12_ILi2ELi4ELi3EEES15_NSS_INS5_IJS16_S1J_EEENS5_IJS1J_SC_EEEEEEENS4_17SM75_U32x4_LDSM_NENS4_14SM90_TMA_STOREES21_NS4_17SM90_U32x4_STSM_NENS4_39AutoVectorizingCopyWithAssumedAlignmentILi128EEEEEEvvEEEEvNT_6ParamsE --------------------------
	.section	.nv.constant0._ZN7cutlass13device_kernelINS_4gemm6kernel13GemmUniversalIN4cute5tupleIJiiiiEEENS1_10collective13CollectiveMmaINS1_35MainloopSm100TmaUmmaWarpSpecializedILi8ELi2ELi4ENS5_IJNS4_1CILi2EEESB_NSA_ILi1EEEEEEEENS5_IJNSA_ILi64EEENSA_ILi128EEESF_EEENS_10bfloat16_tENS5_IJlSC_lEEESI_SJ_NS4_8TiledMMAINS4_8MMA_AtomIJNS4_20SM100_MMA_F16BF16_SSISI_SI_fLi64ELi128ELNS4_4UMMA5MajorE0ELSO_0ELNSN_7ScaleInE0ELSP_0EEEEEENS4_6LayoutINS5_IJSC_SC_SC_EEENS5_IJNSA_ILi0EEESU_SU_EEEEENS5_IJNS4_10UnderscoreESX_SX_EEEEENS4_23SM90_TMA_LOAD_MULTICASTENS4_14ComposedLayoutINS4_7SwizzleILi3ELi4ELi3EEENS4_18smem_ptr_flag_bitsILi16EEENSS_INS5_IJNSA_ILi8EEESF_EEENS5_IJSF_SC_EEEEEEEvNS4_8identityES10_S1A_vS1B_EENS_8epilogue10collective18CollectiveEpilogueINS1D_23Sm100TmaWarpSpecializedILi4ELi2ELi16ELb1ELb0EEEJSH_NS5_IJNSS_ISF_SC_EENSS_INSA_ILi32EEESC_EEEEESI_SJ_SI_SJ_NS1D_6fusion15FusionCallbacksIS1H_NS1M_17LinearCombinationISI_fSI_fLNS_15FloatRoundStyleE2EEESH_S1L_JEEENS4_5SM1004TMEM4LOAD26SM100_TMEM_LOAD_16dp256b4xENS4_13SM90_TMA_LOADENS11_INS12_ILi2ELi4ELi3EEES15_NSS_INS5_IJS16_S1J_EEENS5_IJS1J_SC_EEEEEEENS4_17SM75_U32x4_LDSM_NENS4_14SM90_TMA_STOREES21_NS4_17SM90_U32x4_STSM_NENS4_39AutoVectorizingCopyWithAssumedAlignmentILi128EEEEEEvvEEEEvNT_6ParamsE,"a",@progbits
	.sectionflags	@""
	.align	4
.nv.constant0._ZN7cutlass13device_kernelINS_4gemm6kernel13GemmUniversalIN4cute5tupleIJiiiiEEENS1_10collective13CollectiveMmaINS1_35MainloopSm100TmaUmmaWarpSpecializedILi8ELi2ELi4ENS5_IJNS4_1CILi2EEESB_NSA_ILi1EEEEEEEENS5_IJNSA_ILi64EEENSA_ILi128EEESF_EEENS_10bfloat16_tENS5_IJlSC_lEEESI_SJ_NS4_8TiledMMAINS4_8MMA_AtomIJNS4_20SM100_MMA_F16BF16_SSISI_SI_fLi64ELi128ELNS4_4UMMA5MajorE0ELSO_0ELNSN_7ScaleInE0ELSP_0EEEEEENS4_6LayoutINS5_IJSC_SC_SC_EEENS5_IJNSA_ILi0EEESU_SU_EEEEENS5_IJNS4_10UnderscoreESX_SX_EEEEENS4_23SM90_TMA_LOAD_MULTICASTENS4_14ComposedLayoutINS4_7SwizzleILi3ELi4ELi3EEENS4_18smem_ptr_flag_bitsILi16EEENSS_INS5_IJNSA_ILi8EEESF_EEENS5_IJSF_SC_EEEEEEEvNS4_8identityES10_S1A_vS1B_EENS_8epilogue10collective18CollectiveEpilogueINS1D_23Sm100TmaWarpSpecializedILi4ELi2ELi16ELb1ELb0EEEJSH_NS5_IJNSS_ISF_SC_EENSS_INSA_ILi32EEESC_EEEEESI_SJ_SI_SJ_NS1D_6fusion15FusionCallbacksIS1H_NS1M_17LinearCombinationISI_fSI_fLNS_15FloatRoundStyleE2EEESH_S1L_JEEENS4_5SM1004TMEM4LOAD26SM100_TMEM_LOAD_16dp256b4xENS4_13SM90_TMA_LOADENS11_INS12_ILi2ELi4ELi3EEES15_NSS_INS5_IJS16_S1J_EEENS5_IJS1J_SC_EEEEEEENS4_17SM75_U32x4_LDSM_NENS4_14SM90_TMA_STOREES21_NS4_17SM90_U32x4_STSM_NENS4_39AutoVectorizingCopyWithAssumedAlignmentILi128EEEEEEvvEEEEvNT_6ParamsE:
	.zero		2944


//--------------------- SYMBOLS --------------------------

	.type		.nv.reservedSmem.offset0,@object
	.size		.nv.reservedSmem.offset0,0x4
	.type		.nv.reservedSmem.cap,@object
	.size		.nv.reservedSmem.cap,0x4
	.type		__assertfail,@function
